//
// Generated by NVIDIA NVVM Compiler
//
// Compiler Build ID: CL-36424714
// Cuda compilation tools, release 13.0, V13.0.88
// Based on NVVM 20.0.0
//

.version 9.0
.target sm_100
.address_size 64

	// .globl	_Z25haversine_distance_kerneliPKdS0_S0_S0_Pd
.func  (.param .align 16 .b8 func_retval0[16]) __internal_trig_reduction_slowpathd
(
	.param .b64 __internal_trig_reduction_slowpathd_param_0
)
;
.global .align 8 .b8 __cudart_i2opi_d[144] = {8, 93, 141, 31, 177, 95, 251, 107, 234, 146, 82, 138, 247, 57, 7, 61, 123, 241, 229, 235, 199, 186, 39, 117, 45, 234, 95, 158, 102, 63, 70, 79, 183, 9, 203, 39, 207, 126, 54, 109, 31, 109, 10, 90, 139, 17, 47, 239, 15, 152, 5, 222, 255, 151, 248, 31, 59, 40, 249, 189, 139, 95, 132, 156, 244, 57, 83, 131, 57, 214, 145, 57, 65, 126, 95, 180, 38, 112, 156, 233, 132, 68, 187, 46, 245, 53, 130, 232, 62, 167, 41, 177, 28, 235, 29, 254, 28, 146, 209, 9, 234, 46, 73, 6, 224, 210, 77, 66, 58, 110, 36, 183, 97, 197, 187, 222, 171, 99, 81, 254, 65, 144, 67, 60, 153, 149, 98, 219, 192, 221, 52, 245, 209, 87, 39, 252, 41, 21, 68, 78, 110, 131, 249, 162};
.global .align 16 .b8 __cudart_sin_cos_coeffs[128] = {70, 210, 176, 44, 241, 229, 90, 190, 146, 227, 172, 105, 227, 29, 199, 62, 161, 98, 219, 25, 160, 1, 42, 191, 24, 8, 17, 17, 17, 17, 129, 63, 84, 85, 85, 85, 85, 85, 197, 191, 0, 0, 0, 0, 0, 0, 0, 0, 0, 0, 0, 0, 0, 0, 0, 0, 100, 129, 253, 32, 131, 255, 168, 189, 40, 133, 239, 193, 167, 238, 33, 62, 217, 230, 6, 142, 79, 126, 146, 190, 233, 188, 221, 25, 160, 1, 250, 62, 71, 93, 193, 22, 108, 193, 86, 191, 81, 85, 85, 85, 85, 85, 165, 63, 0, 0, 0, 0, 0, 0, 224, 191, 0, 0, 0, 0, 0, 0, 240, 63};

.visible .entry _Z25haversine_distance_kerneliPKdS0_S0_S0_Pd(
	.param .u32 _Z25haversine_distance_kerneliPKdS0_S0_S0_Pd_param_0,
	.param .u64 .ptr .align 1 _Z25haversine_distance_kerneliPKdS0_S0_S0_Pd_param_1,
	.param .u64 .ptr .align 1 _Z25haversine_distance_kerneliPKdS0_S0_S0_Pd_param_2,
	.param .u64 .ptr .align 1 _Z25haversine_distance_kerneliPKdS0_S0_S0_Pd_param_3,
	.param .u64 .ptr .align 1 _Z25haversine_distance_kerneliPKdS0_S0_S0_Pd_param_4,
	.param .u64 .ptr .align 1 _Z25haversine_distance_kerneliPKdS0_S0_S0_Pd_param_5
)
{
	.reg .pred 	%p<26>;
	.reg .b32 	%r<47>;
	.reg .b64 	%rd<27>;
	.reg .b64 	%fd<197>;

	ld.param.u64 	%rd2, [_Z25haversine_distance_kerneliPKdS0_S0_S0_Pd_param_1];
	ld.param.u64 	%rd3, [_Z25haversine_distance_kerneliPKdS0_S0_S0_Pd_param_2];
	ld.param.u64 	%rd4, [_Z25haversine_distance_kerneliPKdS0_S0_S0_Pd_param_3];
	ld.param.u64 	%rd5, [_Z25haversine_distance_kerneliPKdS0_S0_S0_Pd_param_4];
	ld.param.u64 	%rd1, [_Z25haversine_distance_kerneliPKdS0_S0_S0_Pd_param_5];
	cvta.to.global.u64 	%rd6, %rd3;
	cvta.to.global.u64 	%rd7, %rd5;
	cvta.to.global.u64 	%rd8, %rd2;
	cvta.to.global.u64 	%rd9, %rd4;
	ld.global.f64 	%fd45, [%rd9];
	ld.global.f64 	%fd46, [%rd8];
	sub.f64 	%fd1, %fd45, %fd46;
	ld.global.f64 	%fd2, [%rd7];
	ld.global.f64 	%fd3, [%rd6];
	sub.f64 	%fd47, %fd2, %fd3;
	mul.f64 	%fd48, %fd47, 0d3F91DF46A2529D39;
	mul.f64 	%fd4, %fd48, 0d3FE0000000000000;
	abs.f64 	%fd5, %fd4;
	setp.neu.f64 	%p1, %fd5, 0d7FF0000000000000;
	@%p1 bra 	$L__BB0_2;
	mov.f64 	%fd54, 0d0000000000000000;
	mul.rn.f64 	%fd189, %fd4, %fd54;
	mov.b32 	%r41, 0;
	bra.uni 	$L__BB0_4;
$L__BB0_2:
	mul.f64 	%fd49, %fd4, 0d3FE45F306DC9C883;
	cvt.rni.s32.f64 	%r41, %fd49;
	cvt.rn.f64.s32 	%fd50, %r41;
	fma.rn.f64 	%fd51, %fd50, 0dBFF921FB54442D18, %fd4;
	fma.rn.f64 	%fd52, %fd50, 0dBC91A62633145C00, %fd51;
	fma.rn.f64 	%fd189, %fd50, 0dB97B839A252049C0, %fd52;
	setp.ltu.f64 	%p2, %fd5, 0d41E0000000000000;
	@%p2 bra 	$L__BB0_4;
	{ // callseq 0, 0
	.param .b64 param0;
	st.param.f64 	[param0], %fd4;
	.param .align 16 .b8 retval0[16];
	call.uni (retval0), 
	__internal_trig_reduction_slowpathd, 
	(
	param0
	);
	ld.param.f64 	%fd189, [retval0];
	ld.param.b32 	%r41, [retval0+8];
	} // callseq 0
$L__BB0_4:
	shl.b32 	%r19, %r41, 6;
	cvt.u64.u32 	%rd10, %r19;
	and.b64  	%rd11, %rd10, 64;
	mov.u64 	%rd12, __cudart_sin_cos_coeffs;
	add.s64 	%rd13, %rd12, %rd11;
	mul.rn.f64 	%fd55, %fd189, %fd189;
	and.b32  	%r20, %r41, 1;
	setp.eq.b32 	%p3, %r20, 1;
	selp.f64 	%fd56, 0dBDA8FF8320FD8164, 0d3DE5DB65F9785EBA, %p3;
	ld.global.nc.v2.f64 	{%fd57, %fd58}, [%rd13];
	fma.rn.f64 	%fd59, %fd56, %fd55, %fd57;
	fma.rn.f64 	%fd60, %fd59, %fd55, %fd58;
	ld.global.nc.v2.f64 	{%fd61, %fd62}, [%rd13+16];
	fma.rn.f64 	%fd63, %fd60, %fd55, %fd61;
	fma.rn.f64 	%fd64, %fd63, %fd55, %fd62;
	ld.global.nc.v2.f64 	{%fd65, %fd66}, [%rd13+32];
	fma.rn.f64 	%fd67, %fd64, %fd55, %fd65;
	fma.rn.f64 	%fd68, %fd67, %fd55, %fd66;
	fma.rn.f64 	%fd69, %fd68, %fd189, %fd189;
	fma.rn.f64 	%fd70, %fd68, %fd55, 0d3FF0000000000000;
	selp.f64 	%fd71, %fd70, %fd69, %p3;
	and.b32  	%r21, %r41, 2;
	setp.eq.s32 	%p4, %r21, 0;
	mov.f64 	%fd72, 0d0000000000000000;
	sub.f64 	%fd73, %fd72, %fd71;
	selp.f64 	%fd10, %fd71, %fd73, %p4;
	mul.f64 	%fd11, %fd3, 0d3F91DF46A2529D39;
	abs.f64 	%fd12, %fd11;
	setp.neu.f64 	%p5, %fd12, 0d7FF0000000000000;
	@%p5 bra 	$L__BB0_6;
	mov.f64 	%fd79, 0d0000000000000000;
	mul.rn.f64 	%fd191, %fd11, %fd79;
	mov.b32 	%r43, 1;
	bra.uni 	$L__BB0_9;
$L__BB0_6:
	mul.f64 	%fd74, %fd11, 0d3FE45F306DC9C883;
	cvt.rni.s32.f64 	%r42, %fd74;
	cvt.rn.f64.s32 	%fd75, %r42;
	fma.rn.f64 	%fd76, %fd75, 0dBFF921FB54442D18, %fd11;
	fma.rn.f64 	%fd77, %fd75, 0dBC91A62633145C00, %fd76;
	fma.rn.f64 	%fd191, %fd75, 0dB97B839A252049C0, %fd77;
	setp.ltu.f64 	%p6, %fd12, 0d41E0000000000000;
	@%p6 bra 	$L__BB0_8;
	{ // callseq 1, 0
	.param .b64 param0;
	st.param.f64 	[param0], %fd11;
	.param .align 16 .b8 retval0[16];
	call.uni (retval0), 
	__internal_trig_reduction_slowpathd, 
	(
	param0
	);
	ld.param.f64 	%fd191, [retval0];
	ld.param.b32 	%r42, [retval0+8];
	} // callseq 1
$L__BB0_8:
	add.s32 	%r43, %r42, 1;
$L__BB0_9:
	shl.b32 	%r24, %r43, 6;
	cvt.u64.u32 	%rd14, %r24;
	and.b64  	%rd15, %rd14, 64;
	add.s64 	%rd17, %rd12, %rd15;
	mul.rn.f64 	%fd80, %fd191, %fd191;
	and.b32  	%r25, %r43, 1;
	setp.eq.b32 	%p7, %r25, 1;
	selp.f64 	%fd81, 0dBDA8FF8320FD8164, 0d3DE5DB65F9785EBA, %p7;
	ld.global.nc.v2.f64 	{%fd82, %fd83}, [%rd17];
	fma.rn.f64 	%fd84, %fd81, %fd80, %fd82;
	fma.rn.f64 	%fd85, %fd84, %fd80, %fd83;
	ld.global.nc.v2.f64 	{%fd86, %fd87}, [%rd17+16];
	fma.rn.f64 	%fd88, %fd85, %fd80, %fd86;
	fma.rn.f64 	%fd89, %fd88, %fd80, %fd87;
	ld.global.nc.v2.f64 	{%fd90, %fd91}, [%rd17+32];
	fma.rn.f64 	%fd92, %fd89, %fd80, %fd90;
	fma.rn.f64 	%fd93, %fd92, %fd80, %fd91;
	fma.rn.f64 	%fd94, %fd93, %fd191, %fd191;
	fma.rn.f64 	%fd95, %fd93, %fd80, 0d3FF0000000000000;
	selp.f64 	%fd96, %fd95, %fd94, %p7;
	and.b32  	%r26, %r43, 2;
	setp.eq.s32 	%p8, %r26, 0;
	mov.f64 	%fd97, 0d0000000000000000;
	sub.f64 	%fd98, %fd97, %fd96;
	selp.f64 	%fd18, %fd96, %fd98, %p8;
	mul.f64 	%fd19, %fd2, 0d3F91DF46A2529D39;
	abs.f64 	%fd20, %fd19;
	setp.neu.f64 	%p9, %fd20, 0d7FF0000000000000;
	@%p9 bra 	$L__BB0_11;
	mov.f64 	%fd104, 0d0000000000000000;
	mul.rn.f64 	%fd193, %fd19, %fd104;
	mov.b32 	%r45, 1;
	bra.uni 	$L__BB0_14;
$L__BB0_11:
	mul.f64 	%fd99, %fd19, 0d3FE45F306DC9C883;
	cvt.rni.s32.f64 	%r44, %fd99;
	cvt.rn.f64.s32 	%fd100, %r44;
	fma.rn.f64 	%fd101, %fd100, 0dBFF921FB54442D18, %fd19;
	fma.rn.f64 	%fd102, %fd100, 0dBC91A62633145C00, %fd101;
	fma.rn.f64 	%fd193, %fd100, 0dB97B839A252049C0, %fd102;
	setp.ltu.f64 	%p10, %fd20, 0d41E0000000000000;
	@%p10 bra 	$L__BB0_13;
	{ // callseq 2, 0
	.param .b64 param0;
	st.param.f64 	[param0], %fd19;
	.param .align 16 .b8 retval0[16];
	call.uni (retval0), 
	__internal_trig_reduction_slowpathd, 
	(
	param0
	);
	ld.param.f64 	%fd193, [retval0];
	ld.param.b32 	%r44, [retval0+8];
	} // callseq 2
$L__BB0_13:
	add.s32 	%r45, %r44, 1;
$L__BB0_14:
	shl.b32 	%r29, %r45, 6;
	cvt.u64.u32 	%rd18, %r29;
	and.b64  	%rd19, %rd18, 64;
	add.s64 	%rd21, %rd12, %rd19;
	mul.rn.f64 	%fd105, %fd193, %fd193;
	and.b32  	%r30, %r45, 1;
	setp.eq.b32 	%p11, %r30, 1;
	selp.f64 	%fd106, 0dBDA8FF8320FD8164, 0d3DE5DB65F9785EBA, %p11;
	ld.global.nc.v2.f64 	{%fd107, %fd108}, [%rd21];
	fma.rn.f64 	%fd109, %fd106, %fd105, %fd107;
	fma.rn.f64 	%fd110, %fd109, %fd105, %fd108;
	ld.global.nc.v2.f64 	{%fd111, %fd112}, [%rd21+16];
	fma.rn.f64 	%fd113, %fd110, %fd105, %fd111;
	fma.rn.f64 	%fd114, %fd113, %fd105, %fd112;
	ld.global.nc.v2.f64 	{%fd115, %fd116}, [%rd21+32];
	fma.rn.f64 	%fd117, %fd114, %fd105, %fd115;
	fma.rn.f64 	%fd118, %fd117, %fd105, %fd116;
	fma.rn.f64 	%fd119, %fd118, %fd193, %fd193;
	fma.rn.f64 	%fd120, %fd118, %fd105, 0d3FF0000000000000;
	selp.f64 	%fd121, %fd120, %fd119, %p11;
	and.b32  	%r31, %r45, 2;
	setp.eq.s32 	%p12, %r31, 0;
	mov.f64 	%fd122, 0d0000000000000000;
	sub.f64 	%fd123, %fd122, %fd121;
	selp.f64 	%fd124, %fd121, %fd123, %p12;
	mul.f64 	%fd26, %fd18, %fd124;
	mul.f64 	%fd125, %fd1, 0d3F91DF46A2529D39;
	mul.f64 	%fd27, %fd125, 0d3FE0000000000000;
	abs.f64 	%fd28, %fd27;
	setp.neu.f64 	%p13, %fd28, 0d7FF0000000000000;
	@%p13 bra 	$L__BB0_16;
	mov.f64 	%fd131, 0d0000000000000000;
	mul.rn.f64 	%fd194, %fd27, %fd131;
	mov.b32 	%r46, 0;
	bra.uni 	$L__BB0_18;
$L__BB0_16:
	mul.f64 	%fd126, %fd27, 0d3FE45F306DC9C883;
	cvt.rni.s32.f64 	%r46, %fd126;
	cvt.rn.f64.s32 	%fd127, %r46;
	fma.rn.f64 	%fd128, %fd127, 0dBFF921FB54442D18, %fd27;
	fma.rn.f64 	%fd129, %fd127, 0dBC91A62633145C00, %fd128;
	fma.rn.f64 	%fd194, %fd127, 0dB97B839A252049C0, %fd129;
	setp.ltu.f64 	%p14, %fd28, 0d41E0000000000000;
	@%p14 bra 	$L__BB0_18;
	{ // callseq 3, 0
	.param .b64 param0;
	st.param.f64 	[param0], %fd27;
	.param .align 16 .b8 retval0[16];
	call.uni (retval0), 
	__internal_trig_reduction_slowpathd, 
	(
	param0
	);
	ld.param.f64 	%fd194, [retval0];
	ld.param.b32 	%r46, [retval0+8];
	} // callseq 3
$L__BB0_18:
	shl.b32 	%r34, %r46, 6;
	cvt.u64.u32 	%rd22, %r34;
	and.b64  	%rd23, %rd22, 64;
	add.s64 	%rd25, %rd12, %rd23;
	mul.rn.f64 	%fd132, %fd194, %fd194;
	and.b32  	%r35, %r46, 1;
	setp.eq.b32 	%p15, %r35, 1;
	selp.f64 	%fd133, 0dBDA8FF8320FD8164, 0d3DE5DB65F9785EBA, %p15;
	ld.global.nc.v2.f64 	{%fd134, %fd135}, [%rd25];
	fma.rn.f64 	%fd136, %fd133, %fd132, %fd134;
	fma.rn.f64 	%fd137, %fd136, %fd132, %fd135;
	ld.global.nc.v2.f64 	{%fd138, %fd139}, [%rd25+16];
	fma.rn.f64 	%fd140, %fd137, %fd132, %fd138;
	fma.rn.f64 	%fd141, %fd140, %fd132, %fd139;
	ld.global.nc.v2.f64 	{%fd142, %fd143}, [%rd25+32];
	fma.rn.f64 	%fd144, %fd141, %fd132, %fd142;
	fma.rn.f64 	%fd145, %fd144, %fd132, %fd143;
	fma.rn.f64 	%fd146, %fd145, %fd194, %fd194;
	fma.rn.f64 	%fd147, %fd145, %fd132, 0d3FF0000000000000;
	selp.f64 	%fd148, %fd147, %fd146, %p15;
	and.b32  	%r36, %r46, 2;
	setp.eq.s32 	%p16, %r36, 0;
	mov.f64 	%fd149, 0d0000000000000000;
	sub.f64 	%fd150, %fd149, %fd148;
	selp.f64 	%fd151, %fd148, %fd150, %p16;
	mul.f64 	%fd152, %fd26, %fd151;
	mul.f64 	%fd153, %fd151, %fd152;
	fma.rn.f64 	%fd154, %fd10, %fd10, %fd153;
	sqrt.rn.f64 	%fd33, %fd154;
	mov.f64 	%fd155, 0d3FF0000000000000;
	sub.f64 	%fd156, %fd155, %fd154;
	sqrt.rn.f64 	%fd34, %fd156;
	abs.f64 	%fd35, %fd34;
	abs.f64 	%fd36, %fd33;
	setp.leu.f64 	%p17, %fd36, %fd35;
	setp.gt.f64 	%p18, %fd36, %fd35;
	selp.f64 	%fd37, %fd36, %fd35, %p18;
	selp.f64 	%fd157, %fd35, %fd36, %p18;
	div.rn.f64 	%fd158, %fd157, %fd37;
	mul.f64 	%fd159, %fd158, %fd158;
	fma.rn.f64 	%fd160, %fd159, 0dBEF53E1D2A25FF7E, 0d3F2D3B63DBB65B49;
	fma.rn.f64 	%fd161, %fd160, %fd159, 0dBF5312788DDE082E;
	fma.rn.f64 	%fd162, %fd161, %fd159, 0d3F6F9690C8249315;
	fma.rn.f64 	%fd163, %fd162, %fd159, 0dBF82CF5AABC7CF0D;
	fma.rn.f64 	%fd164, %fd163, %fd159, 0d3F9162B0B2A3BFDE;
	fma.rn.f64 	%fd165, %fd164, %fd159, 0dBF9A7256FEB6FC6B;
	fma.rn.f64 	%fd166, %fd165, %fd159, 0d3FA171560CE4A489;
	fma.rn.f64 	%fd167, %fd166, %fd159, 0dBFA4F44D841450E4;
	fma.rn.f64 	%fd168, %fd167, %fd159, 0d3FA7EE3D3F36BB95;
	fma.rn.f64 	%fd169, %fd168, %fd159, 0dBFAAD32AE04A9FD1;
	fma.rn.f64 	%fd170, %fd169, %fd159, 0d3FAE17813D66954F;
	fma.rn.f64 	%fd171, %fd170, %fd159, 0dBFB11089CA9A5BCD;
	fma.rn.f64 	%fd172, %fd171, %fd159, 0d3FB3B12B2DB51738;
	fma.rn.f64 	%fd173, %fd172, %fd159, 0dBFB745D022F8DC5C;
	fma.rn.f64 	%fd174, %fd173, %fd159, 0d3FBC71C709DFE927;
	fma.rn.f64 	%fd175, %fd174, %fd159, 0dBFC2492491FA1744;
	fma.rn.f64 	%fd176, %fd175, %fd159, 0d3FC99999999840D2;
	fma.rn.f64 	%fd177, %fd176, %fd159, 0dBFD555555555544C;
	mul.f64 	%fd178, %fd159, %fd177;
	fma.rn.f64 	%fd38, %fd178, %fd158, %fd158;
	@%p17 bra 	$L__BB0_20;
	{
	.reg .b32 %temp; 
	mov.b64 	{%temp, %r38}, %fd34;
	}
	setp.lt.s32 	%p20, %r38, 0;
	neg.f64 	%fd181, %fd38;
	selp.f64 	%fd182, %fd38, %fd181, %p20;
	add.f64 	%fd195, %fd182, 0d3FF921FB54442D18;
	bra.uni 	$L__BB0_21;
$L__BB0_20:
	{
	.reg .b32 %temp; 
	mov.b64 	{%temp, %r37}, %fd34;
	}
	setp.lt.s32 	%p19, %r37, 0;
	mov.f64 	%fd179, 0d400921FB54442D18;
	sub.f64 	%fd180, %fd179, %fd38;
	selp.f64 	%fd195, %fd180, %fd38, %p19;
$L__BB0_21:
	setp.neu.f64 	%p21, %fd37, 0d0000000000000000;
	@%p21 bra 	$L__BB0_23;
	{
	.reg .b32 %temp; 
	mov.b64 	{%temp, %r40}, %fd34;
	}
	setp.lt.s32 	%p24, %r40, 0;
	selp.f64 	%fd196, 0d400921FB54442D18, 0d0000000000000000, %p24;
	bra.uni 	$L__BB0_24;
$L__BB0_23:
	setp.eq.f64 	%p22, %fd35, %fd36;
	{
	.reg .b32 %temp; 
	mov.b64 	{%temp, %r39}, %fd34;
	}
	setp.lt.s32 	%p23, %r39, 0;
	selp.f64 	%fd183, 0d4002D97C7F3321D2, 0d3FE921FB54442D18, %p23;
	selp.f64 	%fd196, %fd183, %fd195, %p22;
$L__BB0_24:
	add.rn.f64 	%fd184, %fd35, %fd36;
	cvta.to.global.u64 	%rd26, %rd1;
	setp.nan.f64 	%p25, %fd184, %fd184;
	copysign.f64 	%fd185, %fd33, %fd196;
	selp.f64 	%fd186, %fd184, %fd185, %p25;
	add.f64 	%fd187, %fd186, %fd186;
	mul.f64 	%fd188, %fd187, 0d40B8E30000000000;
	st.global.f64 	[%rd26], %fd188;
	ret;

}
.func  (.param .align 16 .b8 func_retval0[16]) __internal_trig_reduction_slowpathd(
	.param .b64 __internal_trig_reduction_slowpathd_param_0
)
{
	.local .align 8 .b8 	__local_depot1[40];
	.reg .b64 	%SP;
	.reg .b64 	%SPL;
	.reg .pred 	%p<10>;
	.reg .b32 	%r<47>;
	.reg .b64 	%rd<74>;
	.reg .b64 	%fd<5>;

	mov.u64 	%SPL, __local_depot1;
	ld.param.f64 	%fd4, [__internal_trig_reduction_slowpathd_param_0];
	add.u64 	%rd1, %SPL, 0;
	{
	.reg .b32 %temp; 
	mov.b64 	{%temp, %r1}, %fd4;
	}
	shr.u32 	%r2, %r1, 20;
	and.b32  	%r3, %r2, 2047;
	setp.eq.s32 	%p1, %r3, 2047;
	mov.b32 	%r46, 0;
	@%p1 bra 	$L__BB1_9;
	add.s32 	%r20, %r3, -1024;
	mov.b64 	%rd20, %fd4;
	shl.b64 	%rd2, %rd20, 11;
	shr.u32 	%r4, %r20, 6;
	sub.s32 	%r45, 15, %r4;
	sub.s32 	%r21, 19, %r4;
	setp.lt.u32 	%p2, %r20, 128;
	selp.b32 	%r6, 18, %r21, %p2;
	setp.ge.s32 	%p3, %r45, %r6;
	mov.b64 	%rd70, 0;
	@%p3 bra 	$L__BB1_4;
	add.s32 	%r23, %r6, %r4;
	neg.s32 	%r43, %r23;
	or.b64  	%rd3, %rd2, -9223372036854775808;
	mov.b64 	%rd70, 0;
	mov.b32 	%r42, 0;
	mov.u64 	%rd25, __cudart_i2opi_d;
	mov.u32 	%r44, %r45;
$L__BB1_3:
	.pragma "nounroll";
	mul.wide.s32 	%rd22, %r42, 8;
	add.s64 	%rd23, %rd1, %rd22;
	mul.wide.s32 	%rd24, %r44, 8;
	add.s64 	%rd26, %rd25, %rd24;
	ld.global.nc.u64 	%rd27, [%rd26];
	{
	.reg .u32 %r0, %r1, %r2, %r3, %alo, %ahi, %blo, %bhi, %clo, %chi;
	mov.b64 	{%alo,%ahi}, %rd27;
	mov.b64 	{%blo,%bhi}, %rd3;
	mov.b64 	{%clo,%chi}, %rd70;
	mad.lo.cc.u32 	%r0, %alo, %blo, %clo;
	madc.hi.cc.u32 	%r1, %alo, %blo, %chi;
	madc.hi.u32 	%r2, %alo, %bhi, 0;
	mad.lo.cc.u32 	%r1, %alo, %bhi, %r1;
	madc.hi.cc.u32 	%r2, %ahi, %blo, %r2;
	madc.hi.u32 	%r3, %ahi, %bhi, 0;
	mad.lo.cc.u32 	%r1, %ahi, %blo, %r1;
	madc.lo.cc.u32 	%r2, %ahi, %bhi, %r2;
	addc.u32 	%r3, %r3, 0;
	mov.b64 	%rd28, {%r0,%r1};
	mov.b64 	%rd70, {%r2,%r3};
	}
	st.local.u64 	[%rd23], %rd28;
	add.s32 	%r44, %r44, 1;
	add.s32 	%r43, %r43, 1;
	add.s32 	%r42, %r42, 1;
	setp.ne.s32 	%p4, %r43, -15;
	mov.u32 	%r45, %r6;
	@%p4 bra 	$L__BB1_3;
$L__BB1_4:
	cvt.s64.s32 	%rd29, %r45;
	cvt.u64.u32 	%rd30, %r4;
	add.s64 	%rd31, %rd30, %rd29;
	shl.b64 	%rd32, %rd31, 3;
	add.s64 	%rd33, %rd1, %rd32;
	st.local.u64 	[%rd33+-120], %rd70;
	and.b32  	%r15, %r2, 63;
	ld.local.u64 	%rd72, [%rd1+16];
	ld.local.u64 	%rd71, [%rd1+24];
	setp.eq.s32 	%p5, %r15, 0;
	@%p5 bra 	$L__BB1_6;
	shl.b64 	%rd34, %rd71, %r15;
	shr.u64 	%rd35, %rd72, 1;
	xor.b32  	%r24, %r15, 63;
	shr.u64 	%rd36, %rd35, %r24;
	or.b64  	%rd71, %rd34, %rd36;
	ld.local.u64 	%rd37, [%rd1+8];
	shl.b64 	%rd38, %rd72, %r15;
	shr.u64 	%rd39, %rd37, 1;
	shr.u64 	%rd40, %rd39, %r24;
	or.b64  	%rd72, %rd38, %rd40;
$L__BB1_6:
	and.b32  	%r25, %r1, -2147483648;
	shr.u64 	%rd41, %rd71, 62;
	cvt.u32.u64 	%r26, %rd41;
	mov.b64 	{%r27, %r28}, %rd71;
	mov.b64 	{%r29, %r30}, %rd72;
	shf.l.wrap.b32 	%r31, %r30, %r27, 2;
	shf.l.wrap.b32 	%r32, %r27, %r28, 2;
	mov.b64 	%rd42, {%r31, %r32};
	shl.b64 	%rd43, %rd72, 2;
	shr.u64 	%rd44, %rd42, 63;
	cvt.u32.u64 	%r33, %rd44;
	add.s32 	%r34, %r33, %r26;
	setp.eq.s32 	%p6, %r25, 0;
	neg.s32 	%r35, %r34;
	selp.b32 	%r46, %r34, %r35, %p6;
	setp.gt.s64 	%p7, %rd42, -1;
	mov.b64 	%rd45, 0;
	{
	.reg .u32 %r0, %r1, %r2, %r3, %a0, %a1, %a2, %a3, %b0, %b1, %b2, %b3;
	mov.b64 	{%a0,%a1}, %rd45;
	mov.b64 	{%a2,%a3}, %rd45;
	mov.b64 	{%b0,%b1}, %rd43;
	mov.b64 	{%b2,%b3}, %rd42;
	sub.cc.u32 	%r0, %a0, %b0;
	subc.cc.u32 	%r1, %a1, %b1;
	subc.cc.u32 	%r2, %a2, %b2;
	subc.u32 	%r3, %a3, %b3;
	mov.b64 	%rd46, {%r0,%r1};
	mov.b64 	%rd47, {%r2,%r3};
	}
	xor.b32  	%r36, %r25, -2147483648;
	selp.b64 	%rd73, %rd42, %rd47, %p7;
	selp.b64 	%rd14, %rd43, %rd46, %p7;
	selp.b32 	%r17, %r25, %r36, %p7;
	clz.b64 	%r37, %rd73;
	cvt.u64.u32 	%rd15, %r37;
	setp.eq.s32 	%p8, %r37, 0;
	@%p8 bra 	$L__BB1_8;
	cvt.u32.u64 	%r38, %rd15;
	and.b32  	%r39, %r38, 63;
	shl.b64 	%rd48, %rd73, %r39;
	shr.u64 	%rd49, %rd14, 1;
	not.b32 	%r40, %r38;
	and.b32  	%r41, %r40, 63;
	shr.u64 	%rd50, %rd49, %r41;
	or.b64  	%rd73, %rd48, %rd50;
$L__BB1_8:
	mov.b64 	%rd51, -3958705157555305931;
	{
	.reg .u32 %r0, %r1, %r2, %r3, %alo, %ahi, %blo, %bhi;
	mov.b64 	{%alo,%ahi}, %rd73;
	mov.b64 	{%blo,%bhi}, %rd51;
	mul.lo.u32 	%r0, %alo, %blo;
	mul.hi.u32 	%r1, %alo, %blo;
	mad.lo.cc.u32 	%r1, %alo, %bhi, %r1;
	madc.hi.u32 	%r2, %alo, %bhi, 0;
	mad.lo.cc.u32 	%r1, %ahi, %blo, %r1;
	madc.hi.cc.u32 	%r2, %ahi, %blo, %r2;
	madc.hi.u32 	%r3, %ahi, %bhi, 0;
	mad.lo.cc.u32 	%r2, %ahi, %bhi, %r2;
	addc.u32 	%r3, %r3, 0;
	mov.b64 	%rd52, {%r0,%r1};
	mov.b64 	%rd53, {%r2,%r3};
	}
	setp.gt.s64 	%p9, %rd53, 0;
	{
	.reg .u32 %r0, %r1, %r2, %r3, %a0, %a1, %a2, %a3, %b0, %b1, %b2, %b3;
	mov.b64 	{%a0,%a1}, %rd52;
	mov.b64 	{%a2,%a3}, %rd53;
	mov.b64 	{%b0,%b1}, %rd52;
	mov.b64 	{%b2,%b3}, %rd53;
	add.cc.u32 	%r0, %a0, %b0;
	addc.cc.u32 	%r1, %a1, %b1;
	addc.cc.u32 	%r2, %a2, %b2;
	addc.u32 	%r3, %a3, %b3;
	mov.b64 	%rd54, {%r0,%r1};
	mov.b64 	%rd55, {%r2,%r3};
	}
	selp.b64 	%rd56, %rd55, %rd53, %p9;
	selp.s64 	%rd57, -1, 0, %p9;
	sub.s64 	%rd58, %rd57, %rd15;
	cvt.u64.u32 	%rd59, %r17;
	shl.b64 	%rd60, %rd59, 32;
	add.s64 	%rd61, %rd56, 1;
	shr.u64 	%rd62, %rd61, 10;
	add.s64 	%rd63, %rd62, 1;
	shr.u64 	%rd64, %rd63, 1;
	shl.b64 	%rd65, %rd58, 52;
	add.s64 	%rd66, %rd65, %rd64;
	add.s64 	%rd67, %rd66, 4602678819172646912;
	or.b64  	%rd68, %rd67, %rd60;
	mov.b64 	%fd4, %rd68;
$L__BB1_9:
	st.param.f64 	[func_retval0], %fd4;
	st.param.b32 	[func_retval0+8], %r46;
	ret;

}


// ===== COMPILED SASS (sm_100) =====

	.target	sm_100

	.elftype	@"ET_EXEC"


//--------------------- .note.nv.tkinfo           --------------------------
	.section	.note.nv.tkinfo,"",@"SHT_NOTE"
	.sectionflags	@"SHF_NOTE_NV_TKINFO"
	.tkinfo
        /*0018*/ 	.word	0x00000002
        /*0030*/ 	.string	""
        /*0030*/ 	.string	"ptxas"
        /*0030*/ 	.string	"Cuda compilation tools, release 13.0, V13.0.88"
        /*0030*/ 	.string	"Build cuda_13.0.r13.0/compiler.36424714_0"
        /*0030*/ 	.string	"-arch sm_100 -m 64 "



//--------------------- .note.nv.cuinfo           --------------------------
	.section	.note.nv.cuinfo,"",@"SHT_NOTE"
	.sectionflags	@"SHF_NOTE_NV_CUINFO"
        /*0018*/ 	.short	0x0002
        /*001a*/ 	.short	0x0064
        /*001c*/ 	.short	0x0082
	.zero		2


//--------------------- .nv.info                  --------------------------
	.section	.nv.info,"",@"SHT_CUDA_INFO"
	.align	4


	//----- nvinfo : EIATTR_REGCOUNT
	.align		4
        /*0000*/ 	.byte	0x04, 0x2f
        /*0002*/ 	.short	(.L_3 - .L_2)
	.align		4
.L_2:
        /*0004*/ 	.word	index@(_Z25haversine_distance_kerneliPKdS0_S0_S0_Pd)
        /*0008*/ 	.word	0x0000001e


	//----- nvinfo : EIATTR_FRAME_SIZE
	.align		4
.L_3:
        /*000c*/ 	.byte	0x04, 0x11
        /*000e*/ 	.short	(.L_5 - .L_4)
	.align		4
.L_4:
        /*0010*/ 	.word	index@($_Z25haversine_distance_kerneliPKdS0_S0_S0_Pd$__internal_trig_reduction_slowpathd)
        /*0014*/ 	.word	0x00000028


	//----- nvinfo : EIATTR_FRAME_SIZE
	.align		4
.L_5:
        /*0018*/ 	.byte	0x04, 0x11
        /*001a*/ 	.short	(.L_7 - .L_6)
	.align		4
.L_6:
        /*001c*/ 	.word	index@($__internal_1_$__cuda_sm20_dsqrt_rn_f64_mediumpath_v1)
        /*0020*/ 	.word	0x00000028


	//----- nvinfo : EIATTR_FRAME_SIZE
	.align		4
.L_7:
        /*0024*/ 	.byte	0x04, 0x11
        /*0026*/ 	.short	(.L_9 - .L_8)
	.align		4
.L_8:
        /*0028*/ 	.word	index@($__internal_0_$__cuda_sm20_div_rn_f64_full)
        /*002c*/ 	.word	0x00000028


	//----- nvinfo : EIATTR_FRAME_SIZE
	.align		4
.L_9:
        /*0030*/ 	.byte	0x04, 0x11
        /*0032*/ 	.short	(.L_11 - .L_10)
	.align		4
.L_10:
        /*0034*/ 	.word	index@(_Z25haversine_distance_kerneliPKdS0_S0_S0_Pd)
        /*0038*/ 	.word	0x00000028


	//----- nvinfo : EIATTR_MIN_STACK_SIZE
	.align		4
.L_11:
        /*003c*/ 	.byte	0x04, 0x12
        /*003e*/ 	.short	(.L_13 - .L_12)
	.align		4
.L_12:
        /*0040*/ 	.word	index@(_Z25haversine_distance_kerneliPKdS0_S0_S0_Pd)
        /*0044*/ 	.word	0x00000028
.L_13:


//--------------------- .nv.compat                --------------------------
	.section	.nv.compat,"",@"SHT_CUDA_COMPAT_INFO"
	.align	4
        /*0000*/ 	.byte	0x02, 0x09, 0x00, 0x00, 0x02, 0x02, 0x01, 0x00, 0x02, 0x05, 0x05, 0x00, 0x03, 0x07, 0x01, 0x01
        /*0010*/ 	.byte	0x02, 0x03, 0x00, 0x00, 0x02, 0x06, 0x01, 0x00, 0x04, 0x0b, 0x08, 0x00, 0x01, 0x00, 0x00, 0x00
        /*0020*/ 	.byte	0x00, 0x00, 0x00, 0x00


//--------------------- .nv.info._Z25haversine_distance_kerneliPKdS0_S0_S0_Pd --------------------------
	.section	.nv.info._Z25haversine_distance_kerneliPKdS0_S0_S0_Pd,"",@"SHT_CUDA_INFO"
	.sectionflags	@""
	.align	4


	//----- nvinfo : EIATTR_CUDA_API_VERSION
	.align		4
        /*0000*/ 	.byte	0x04, 0x37
        /*0002*/ 	.short	(.L_15 - .L_14)
.L_14:
        /*0004*/ 	.word	0x00000082


	//----- nvinfo : EIATTR_KPARAM_INFO
	.align		4
.L_15:
        /*0008*/ 	.byte	0x04, 0x17
        /*000a*/ 	.short	(.L_17 - .L_16)
.L_16:
        /*000c*/ 	.word	0x00000000
        /*0010*/ 	.short	0x0005
        /*0012*/ 	.short	0x0028
        /*0014*/ 	.byte	0x00, 0xf5, 0x21, 0x00


	//----- nvinfo : EIATTR_KPARAM_INFO
	.align		4
.L_17:
        /*0018*/ 	.byte	0x04, 0x17
        /*001a*/ 	.short	(.L_19 - .L_18)
.L_18:
        /*001c*/ 	.word	0x00000000
        /*0020*/ 	.short	0x0004
        /*0022*/ 	.short	0x0020
        /*0024*/ 	.byte	0x00, 0xf5, 0x21, 0x00


	//----- nvinfo : EIATTR_KPARAM_INFO
	.align		4
.L_19:
        /*0028*/ 	.byte	0x04, 0x17
        /*002a*/ 	.short	(.L_21 - .L_20)
.L_20:
        /*002c*/ 	.word	0x00000000
        /*0030*/ 	.short	0x0003
        /*0032*/ 	.short	0x0018
        /*0034*/ 	.byte	0x00, 0xf5, 0x21, 0x00


	//----- nvinfo : EIATTR_KPARAM_INFO
	.align		4
.L_21:
        /*0038*/ 	.byte	0x04, 0x17
        /*003a*/ 	.short	(.L_23 - .L_22)
.L_22:
        /*003c*/ 	.word	0x00000000
        /*0040*/ 	.short	0x0002
        /*0042*/ 	.short	0x0010
        /*0044*/ 	.byte	0x00, 0xf5, 0x21, 0x00


	//----- nvinfo : EIATTR_KPARAM_INFO
	.align		4
.L_23:
        /*0048*/ 	.byte	0x04, 0x17
        /*004a*/ 	.short	(.L_25 - .L_24)
.L_24:
        /*004c*/ 	.word	0x00000000
        /*0050*/ 	.short	0x0001
        /*0052*/ 	.short	0x0008
        /*0054*/ 	.byte	0x00, 0xf5, 0x21, 0x00


	//----- nvinfo : EIATTR_KPARAM_INFO
	.align		4
.L_25:
        /*0058*/ 	.byte	0x04, 0x17
        /*005a*/ 	.short	(.L_27 - .L_26)
.L_26:
        /*005c*/ 	.word	0x00000000
        /*0060*/ 	.short	0x0000
        /*0062*/ 	.short	0x0000
        /*0064*/ 	.byte	0x00, 0xf0, 0x11, 0x00


	//----- nvinfo : EIATTR_SPARSE_MMA_MASK
	.align		4
.L_27:
        /*0068*/ 	.byte	0x03, 0x50
        /*006a*/ 	.short	0x0000


	//----- nvinfo : EIATTR_MAXREG_COUNT
	.align		4
        /*006c*/ 	.byte	0x03, 0x1b
        /*006e*/ 	.short	0x00ff


	//----- nvinfo : EIATTR_MERCURY_ISA_VERSION
	.align		4
        /*0070*/ 	.byte	0x03, 0x5f
        /*0072*/ 	.short	0x0101


	//----- nvinfo : EIATTR_VRC_CTA_INIT_COUNT
	.align		4
        /*0074*/ 	.byte	0x02, 0x4a
	.zero		1
	.zero		1


	//----- nvinfo : EIATTR_EXIT_INSTR_OFFSETS
	.align		4
        /*0078*/ 	.byte	0x04, 0x1c
        /*007a*/ 	.short	(.L_29 - .L_28)


	//   ....[0]....
.L_28:
        /*007c*/ 	.word	0x00001a90


	//----- nvinfo : EIATTR_CRS_STACK_SIZE
	.align		4
.L_29:
        /*0080*/ 	.byte	0x04, 0x1e
        /*0082*/ 	.short	(.L_31 - .L_30)
.L_30:
        /*0084*/ 	.word	0x00000000


	//----- nvinfo : EIATTR_CBANK_PARAM_SIZE
	.align		4
.L_31:
        /*0088*/ 	.byte	0x03, 0x19
        /*008a*/ 	.short	0x0030


	//----- nvinfo : EIATTR_PARAM_CBANK
	.align		4
        /*008c*/ 	.byte	0x04, 0x0a
        /*008e*/ 	.short	(.L_33 - .L_32)
	.align		4
.L_32:
        /*0090*/ 	.word	index@(.nv.constant0._Z25haversine_distance_kerneliPKdS0_S0_S0_Pd)
        /*0094*/ 	.short	0x0380
        /*0096*/ 	.short	0x0030


	//----- nvinfo : EIATTR_SW_WAR
	.align		4
.L_33:
        /*0098*/ 	.byte	0x04, 0x36
        /*009a*/ 	.short	(.L_35 - .L_34)
.L_34:
        /*009c*/ 	.word	0x00000008
.L_35:


//--------------------- .nv.callgraph             --------------------------
	.section	.nv.callgraph,"",@"SHT_CUDA_CALLGRAPH"
	.align	4
	.sectionentsize	8
	.align		4
        /*0000*/ 	.word	0x00000000
	.align		4
        /*0004*/ 	.word	0xffffffff
	.align		4
        /*0008*/ 	.word	0x00000000
	.align		4
        /*000c*/ 	.word	0xfffffffe
	.align		4
        /*0010*/ 	.word	0x00000000
	.align		4
        /*0014*/ 	.word	0xfffffffd
	.align		4
        /*0018*/ 	.word	0x00000000
	.align		4
        /*001c*/ 	.word	0xfffffffc


//--------------------- .nv.constant4             --------------------------
	.section	.nv.constant4,"a",@progbits
	.align	8
	.align		8
.nv.constant4:
        /*0000*/ 	.dword	__cudart_i2opi_d
	.align		8
        /*0008*/ 	.dword	__cudart_sin_cos_coeffs


//--------------------- .text._Z25haversine_distance_kerneliPKdS0_S0_S0_Pd --------------------------
	.section	.text._Z25haversine_distance_kerneliPKdS0_S0_S0_Pd,"ax",@progbits
	.align	128
        .global         _Z25haversine_distance_kerneliPKdS0_S0_S0_Pd
        .type           _Z25haversine_distance_kerneliPKdS0_S0_S0_Pd,@function
        .size           _Z25haversine_distance_kerneliPKdS0_S0_S0_Pd,(.L_x_27 - _Z25haversine_distance_kerneliPKdS0_S0_S0_Pd)
        .other          _Z25haversine_distance_kerneliPKdS0_S0_S0_Pd,@"STO_CUDA_ENTRY STV_DEFAULT"
_Z25haversine_distance_kerneliPKdS0_S0_S0_Pd:
.text._Z25haversine_distance_kerneliPKdS0_S0_S0_Pd:
[----:B------:R-:W0:Y:S08]  /*0000*/  LDC R1, c[0x0][0x37c] ;  /* 0x0000df00ff017b82 */ /* 0x000e300000000800 */
[----:B------:R-:W1:Y:S01]  /*0010*/  LDC.64 R14, c[0x0][0x3a0] ;  /* 0x0000e800ff0e7b82 */ /* 0x000e620000000a00 */
[----:B------:R-:W1:Y:S01]  /*0020*/  LDCU.64 UR4, c[0x0][0x358] ;  /* 0x00006b00ff0477ac */ /* 0x000e620008000a00 */
[----:B0-----:R-:W-:-:S06]  /*0030*/  VIADD R1, R1, 0xffffffd8 ;  /* 0xffffffd801017836 */ /* 0x001fcc0000000000 */
[----:B------:R-:W0:Y:S01]  /*0040*/  LDC.64 R8, c[0x0][0x390] ;  /* 0x0000e400ff087b82 */ /* 0x000e220000000a00 */
[----:B-1----:R-:W2:Y:S04]  /*0050*/  LDG.E.64 R14, desc[UR4][R14.64] ;  /* 0x000000040e0e7981 */ /* 0x002ea8000c1e1b00 */
[----:B0-----:R-:W2:Y:S03]  /*0060*/  LDG.E.64 R8, desc[UR4][R8.64] ;  /* 0x0000000408087981 */ /* 0x001ea6000c1e1b00 */
[----:B------:R-:W0:Y:S08]  /*0070*/  LDC.64 R4, c[0x0][0x398] ;  /* 0x0000e600ff047b82 */ /* 0x000e300000000a00 */
[----:B------:R-:W1:Y:S01]  /*0080*/  LDC.64 R6, c[0x0][0x388] ;  /* 0x0000e200ff067b82 */ /* 0x000e620000000a00 */
[----:B0-----:R-:W3:Y:S04]  /*0090*/  LDG.E.64 R4, desc[UR4][R4.64] ;  /* 0x0000000404047981 */ /* 0x001ee8000c1e1b00 */
[----:B-1----:R-:W3:Y:S01]  /*00a0*/  LDG.E.64 R6, desc[UR4][R6.64] ;  /* 0x0000000406067981 */ /* 0x002ee2000c1e1b00 */
[----:B------:R-:W-:Y:S01]  /*00b0*/  UMOV UR6, 0xa2529d39 ;  /* 0xa2529d3900067882 */ /* 0x000fe20000000000 */
[----:B------:R-:W-:Y:S01]  /*00c0*/  UMOV UR7, 0x3f91df46 ;  /* 0x3f91df4600077882 */ /* 0x000fe20000000000 */
[----:B--2---:R-:W-:-:S08]  /*00d0*/  DADD R2, R14, -R8 ;  /* 0x000000000e027229 */ /* 0x004fd00000000808 */
[----:B------:R-:W-:-:S08]  /*00e0*/  DMUL R2, R2, UR6 ;  /* 0x0000000602027c28 */ /* 0x000fd00008000000 */
[----:B------:R-:W-:-:S08]  /*00f0*/  DMUL R12, R2, 0.5 ;  /* 0x3fe00000020c7828 */ /* 0x000fd00000000000 */
[----:B------:R-:W-:Y:S02]  /*0100*/  DSETP.NEU.AND P0, PT, |R12|, +INF , PT ;  /* 0x7ff000000c00742a */ /* 0x000fe40003f0d200 */
[----:B---3--:R-:W-:-:S12]  /*0110*/  DADD R10, R4, -R6 ;  /* 0x00000000040a7229 */ /* 0x008fd80000000806 */
[----:B------:R-:W-:Y:S01]  /*0120*/  @!P0 DMUL R2, RZ, R12 ;  /* 0x0000000cff028228 */ /* 0x000fe20000000000 */
[----:B------:R-:W-:Y:S01]  /*0130*/  @!P0 IMAD.MOV.U32 R0, RZ, RZ, RZ ;  /* 0x000000ffff008224 */ /* 0x000fe200078e00ff */
[----:B------:R-:W-:Y:S09]  /*0140*/  @!P0 BRA `(.L_x_0) ;  /* 0x00000000005c8947 */ /* 0x000ff20003800000 */
[----:B------:R-:W-:Y:S01]  /*0150*/  UMOV UR6, 0x6dc9c883 ;  /* 0x6dc9c88300067882 */ /* 0x000fe20000000000 */
[----:B------:R-:W-:Y:S01]  /*0160*/  UMOV UR7, 0x3fe45f30 ;  /* 0x3fe45f3000077882 */ /* 0x000fe20000000000 */
[C---:B------:R-:W-:Y:S02]  /*0170*/  DSETP.GE.AND P0, PT, |R12|.reuse, 2.14748364800000000000e+09, PT ;  /* 0x41e000000c00742a */ /* 0x040fe40003f06200 */
[----:B------:R-:W-:Y:S01]  /*0180*/  DMUL R4, R12, UR6 ;  /* 0x000000060c047c28 */ /* 0x000fe20008000000 */
[----:B------:R-:W-:Y:S01]  /*0190*/  UMOV UR6, 0x54442d18 ;  /* 0x54442d1800067882 */ /* 0x000fe20000000000 */
[----:B------:R-:W-:-:S04]  /*01a0*/  UMOV UR7, 0x3ff921fb ;  /* 0x3ff921fb00077882 */ /* 0x000fc80000000000 */
[----:B------:R-:W0:Y:S08]  /*01b0*/  F2I.F64 R0, R4 ;  /* 0x0000000400007311 */ /* 0x000e300000301100 */
[----:B0-----:R-:W0:Y:S02]  /*01c0*/  I2F.F64 R2, R0 ;  /* 0x0000000000027312 */ /* 0x001e240000201c00 */
[----:B0-----:R-:W-:Y:S01]  /*01d0*/  DFMA R6, R2, -UR6, R12 ;  /* 0x8000000602067c2b */ /* 0x001fe2000800000c */
[----:B------:R-:W-:Y:S01]  /*01e0*/  UMOV UR6, 0x33145c00 ;  /* 0x33145c0000067882 */ /* 0x000fe20000000000 */
[----:B------:R-:W-:-:S06]  /*01f0*/  UMOV UR7, 0x3c91a626 ;  /* 0x3c91a62600077882 */ /* 0x000fcc0000000000 */
[----:B------:R-:W-:Y:S01]  /*0200*/  DFMA R6, R2, -UR6, R6 ;  /* 0x8000000602067c2b */ /* 0x000fe20008000006 */
[----:B------:R-:W-:Y:S01]  /*0210*/  UMOV UR6, 0x252049c0 ;  /* 0x252049c000067882 */ /* 0x000fe20000000000 */
[----:B------:R-:W-:-:S06]  /*0220*/  UMOV UR7, 0x397b839a ;  /* 0x397b839a00077882 */ /* 0x000fcc0000000000 */
[----:B------:R-:W-:Y:S01]  /*0230*/  DFMA R2, R2, -UR6, R6 ;  /* 0x8000000602027c2b */ /* 0x000fe20008000006 */
[----:B------:R-:W-:Y:S10]  /*0240*/  @!P0 BRA `(.L_x_0) ;  /* 0x00000000001c8947 */ /* 0x000ff40003800000 */
[----:B------:R-:W-:Y:S01]  /*0250*/  IMAD.MOV.U32 R4, RZ, RZ, R12 ;  /* 0x000000ffff047224 */ /* 0x000fe200078e000c */
[----:B------:R-:W-:Y:S01]  /*0260*/  MOV R0, 0x290 ;  /* 0x0000029000007802 */ /* 0x000fe20000000f00 */
[----:B------:R-:W-:-:S07]  /*0270*/  IMAD.MOV.U32 R3, RZ, RZ, R13 ;  /* 0x000000ffff037224 */ /* 0x000fce00078e000d */
[----:B------:R-:W-:Y:S05]  /*0280*/  CALL.REL.NOINC `($_Z25haversine_distance_kerneliPKdS0_S0_S0_Pd$__internal_trig_reduction_slowpathd) ;  /* 0x0000002000147944 */ /* 0x000fea0003c00000 */
[----:B------:R-:W-:Y:S02]  /*0290*/  IMAD.MOV.U32 R0, RZ, RZ, R12 ;  /* 0x000000ffff007224 */ /* 0x000fe400078e000c */
[----:B------:R-:W-:Y:S02]  /*02a0*/  IMAD.MOV.U32 R2, RZ, RZ, R6 ;  /* 0x000000ffff027224 */ /* 0x000fe400078e0006 */
[----:B------:R-:W-:-:S07]  /*02b0*/  IMAD.MOV.U32 R3, RZ, RZ, R7 ;  /* 0x000000ffff037224 */ /* 0x000fce00078e0007 */
.L_x_0:
[----:B------:R-:W0:Y:S01]  /*02c0*/  LDCU.64 UR6, c[0x4][0x8] ;  /* 0x01000100ff0677ac */ /* 0x000e220008000a00 */
[----:B------:R-:W-:-:S05]  /*02d0*/  IMAD.SHL.U32 R4, R0, 0x40, RZ ;  /* 0x0000004000047824 */ /* 0x000fca00078e00ff */
[----:B------:R-:W-:-:S04]  /*02e0*/  LOP3.LUT R4, R4, 0x40, RZ, 0xc0, !PT ;  /* 0x0000004004047812 */ /* 0x000fc800078ec0ff */
[----:B0-----:R-:W-:-:S05]  /*02f0*/  IADD3 R24, P0, PT, R4, UR6, RZ ;  /* 0x0000000604187c10 */ /* 0x001fca000ff1e0ff */
[----:B------:R-:W-:-:S05]  /*0300*/  IMAD.X R25, RZ, RZ, UR7, P0 ;  /* 0x00000007ff197e24 */ /* 0x000fca00080e06ff */
[----:B------:R-:W2:Y:S04]  /*0310*/  LDG.E.128.CONSTANT R4, desc[UR4][R24.64] ;  /* 0x0000000418047981 */ /* 0x000ea8000c1e9d00 */
[----:B------:R-:W3:Y:S04]  /*0320*/  LDG.E.128.CONSTANT R16, desc[UR4][R24.64+0x10] ;  /* 0x0000100418107981 */ /* 0x000ee8000c1e9d00 */
[----:B------:R-:W4:Y:S01]  /*0330*/  LDG.E.128.CONSTANT R20, desc[UR4][R24.64+0x20] ;  /* 0x0000200418147981 */ /* 0x000f22000c1e9d00 */
[----:B------:R-:W-:Y:S01]  /*0340*/  LOP3.LUT R12, R0, 0x1, RZ, 0xc0, !PT ;  /* 0x00000001000c7812 */ /* 0x000fe200078ec0ff */
[----:B------:R-:W-:Y:S01]  /*0350*/  IMAD.MOV.U32 R26, RZ, RZ, 0x20fd8164 ;  /* 0x20fd8164ff1a7424 */ /* 0x000fe200078e00ff */
[----:B------:R-:W-:Y:S01]  /*0360*/  UMOV UR6, 0xa2529d39 ;  /* 0xa2529d3900067882 */ /* 0x000fe20000000000 */
[----:B------:R-:W-:Y:S01]  /*0370*/  IMAD.MOV.U32 R27, RZ, RZ, 0x3da8ff83 ;  /* 0x3da8ff83ff1b7424 */ /* 0x000fe200078e00ff */
[----:B------:R-:W-:Y:S01]  /*0380*/  ISETP.NE.U32.AND P0, PT, R12, 0x1, PT ;  /* 0x000000010c00780c */ /* 0x000fe20003f05070 */
[----:B------:R-:W-:Y:S01]  /*0390*/  DMUL R12, R2, R2 ;  /* 0x00000002020c7228 */ /* 0x000fe20000000000 */
[----:B------:R-:W-:-:S02]  /*03a0*/  UMOV UR7, 0x3f91df46 ;  /* 0x3f91df4600077882 */ /* 0x000fc40000000000 */
[----:B------:R-:W-:Y:S02]  /*03b0*/  FSEL R26, R26, -8.06006814911005101289e+34, !P0 ;  /* 0xf9785eba1a1a7808 */ /* 0x000fe40004000000 */
[----:B------:R-:W-:-:S06]  /*03c0*/  FSEL R27, -R27, 0.11223486810922622681, !P0 ;  /* 0x3de5db651b1b7808 */ /* 0x000fcc0004000100 */
[----:B--2---:R-:W-:-:S08]  /*03d0*/  DFMA R4, R12, R26, R4 ;  /* 0x0000001a0c04722b */ /* 0x004fd00000000004 */
[----:B------:R-:W-:-:S08]  /*03e0*/  DFMA R4, R12, R4, R6 ;  /* 0x000000040c04722b */ /* 0x000fd00000000006 */
[----:B---3--:R-:W-:-:S08]  /*03f0*/  DFMA R4, R12, R4, R16 ;  /* 0x000000040c04722b */ /* 0x008fd00000000010 */
[----:B------:R-:W-:-:S08]  /*0400*/  DFMA R4, R12, R4, R18 ;  /* 0x000000040c04722b */ /* 0x000fd00000000012 */
[----:B----4-:R-:W-:-:S08]  /*0410*/  DFMA R4, R12, R4, R20 ;  /* 0x000000040c04722b */ /* 0x010fd00000000014 */
[----:B------:R-:W-:-:S08]  /*0420*/  DFMA R4, R12, R4, R22 ;  /* 0x000000040c04722b */ /* 0x000fd00000000016 */
[----:B------:R-:W-:Y:S02]  /*0430*/  DFMA R2, R4, R2, R2 ;  /* 0x000000020402722b */ /* 0x000fe40000000002 */
[----:B------:R-:W-:Y:S02]  /*0440*/  DFMA R12, R12, R4, 1 ;  /* 0x3ff000000c0c742b */ /* 0x000fe40000000004 */
[----:B------:R-:W-:-:S08]  /*0450*/  DMUL R4, R8, UR6 ;  /* 0x0000000608047c28 */ /* 0x000fd00008000000 */
[----:B------:R-:W-:Y:S01]  /*0460*/  FSEL R8, R12, R2, !P0 ;  /* 0x000000020c087208 */ /* 0x000fe20004000000 */
[----:B------:R-:W-:Y:S01]  /*0470*/  DSETP.NEU.AND P1, PT, |R4|, +INF , PT ;  /* 0x7ff000000400742a */ /* 0x000fe20003f2d200 */
[----:B------:R-:W-:Y:S02]  /*0480*/  FSEL R9, R13, R3, !P0 ;  /* 0x000000030d097208 */ /* 0x000fe40004000000 */
[----:B------:R-:W-:-:S04]  /*0490*/  LOP3.LUT P0, RZ, R0, 0x2, RZ, 0xc0, !PT ;  /* 0x0000000200ff7812 */ /* 0x000fc8000780c0ff */
[----:B------:R-:W-:-:S07]  /*04a0*/  DADD R6, RZ, -R8 ;  /* 0x00000000ff067229 */ /* 0x000fce0000000808 */
[----:B------:R-:W-:Y:S01]  /*04b0*/  @!P1 DMUL R2, RZ, R4 ;  /* 0x00000004ff029228 */ /* 0x000fe20000000000 */
[----:B------:R-:W-:Y:S02]  /*04c0*/  @!P1 IMAD.MOV.U32 R0, RZ, RZ, 0x1 ;  /* 0x00000001ff009424 */ /* 0x000fe400078e00ff */
[----:B------:R-:W-:Y:S02]  /*04d0*/  FSEL R8, R8, R6, !P0 ;  /* 0x0000000608087208 */ /* 0x000fe40004000000 */
[----:B------:R-:W-:Y:S01]  /*04e0*/  FSEL R9, R9, R7, !P0 ;  /* 0x0000000709097208 */ /* 0x000fe20004000000 */
[----:B------:R-:W-:Y:S06]  /*04f0*/  @!P1 BRA `(.L_x_1) ;  /* 0x00000000005c9947 */ /* 0x000fec0003800000 */
        /* <DEDUP_REMOVED lines=17> */
[----:B------:R-:W-:-:S07]  /*0610*/  MOV R0, 0x630 ;  /* 0x0000063000007802 */ /* 0x000fce0000000f00 */
[----:B------:R-:W-:Y:S05]  /*0620*/  CALL.REL.NOINC `($_Z25haversine_distance_kerneliPKdS0_S0_S0_Pd$__internal_trig_reduction_slowpathd) ;  /* 0x0000001c002c7944 */ /* 0x000fea0003c00000 */
[----:B------:R-:W-:Y:S02]  /*0630*/  IMAD.MOV.U32 R0, RZ, RZ, R12 ;  /* 0x000000ffff007224 */ /* 0x000fe400078e000c */
[----:B------:R-:W-:Y:S02]  /*0640*/  IMAD.MOV.U32 R2, RZ, RZ, R6 ;  /* 0x000000ffff027224 */ /* 0x000fe400078e0006 */
[----:B------:R-:W-:-:S07]  /*0650*/  IMAD.MOV.U32 R3, RZ, RZ, R7 ;  /* 0x000000ffff037224 */ /* 0x000fce00078e0007 */
.L_x_2:
[----:B------:R-:W-:-:S07]  /*0660*/  VIADD R0, R0, 0x1 ;  /* 0x0000000100007836 */ /* 0x000fce0000000000 */
.L_x_1:
        /* <DEDUP_REMOVED lines=26> */
[----:B------:R-:W-:Y:S01]  /*0810*/  DSETP.NEU.AND P1, PT, |R4|, +INF , PT ;  /* 0x7ff000000400742a */ /* 0x000fe20003f2d200 */
[----:B------:R-:W-:Y:S02]  /*0820*/  FSEL R12, R12, R2, !P0 ;  /* 0x000000020c0c7208 */ /* 0x000fe40004000000 */
[----:B------:R-:W-:Y:S02]  /*0830*/  FSEL R13, R13, R3, !P0 ;  /* 0x000000030d0d7208 */ /* 0x000fe40004000000 */
[----:B------:R-:W-:-:S04]  /*0840*/  LOP3.LUT P0, RZ, R0, 0x2, RZ, 0xc0, !PT ;  /* 0x0000000200ff7812 */ /* 0x000fc8000780c0ff */
[----:B------:R-:W-:-:S05]  /*0850*/  DADD R6, RZ, -R12 ;  /* 0x00000000ff067229 */ /* 0x000fca000000080c */
[----:B------:R-:W-:Y:S01]  /*0860*/  @!P1 DMUL R2, RZ, R4 ;  /* 0x00000004ff029228 */ /* 0x000fe20000000000 */
[----:B------:R-:W-:-:S04]  /*0870*/  @!P1 IMAD.MOV.U32 R0, RZ, RZ, 0x1 ;  /* 0x00000001ff009424 */ /* 0x000fc800078e00ff */
        /* <DEDUP_REMOVED lines=25> */
.L_x_4:
[----:B------:R-:W-:-:S07]  /*0a10*/  VIADD R0, R0, 0x1 ;  /* 0x0000000100007836 */ /* 0x000fce0000000000 */
.L_x_3:
        /* <DEDUP_REMOVED lines=26> */
[----:B------:R-:W-:Y:S01]  /*0bc0*/  DMUL R4, R4, 0.5 ;  /* 0x3fe0000004047828 */ /* 0x000fe20000000000 */
[----:B------:R-:W-:Y:S02]  /*0bd0*/  FSEL R6, R12, R2, !P0 ;  /* 0x000000020c067208 */ /* 0x000fe40004000000 */
[----:B------:R-:W-:Y:S02]  /*0be0*/  FSEL R7, R13, R3, !P0 ;  /* 0x000000030d077208 */ /* 0x000fe40004000000 */
[----:B------:R-:W-:-:S03]  /*0bf0*/  LOP3.LUT P0, RZ, R0, 0x2, RZ, 0xc0, !PT ;  /* 0x0000000200ff7812 */ /* 0x000fc6000780c0ff */
[----:B------:R-:W-:Y:S02]  /*0c00*/  DSETP.NEU.AND P1, PT, |R4|, +INF , PT ;  /* 0x7ff000000400742a */ /* 0x000fe40003f2d200 */
[----:B------:R-:W-:-:S10]  /*0c10*/  DADD R2, RZ, -R6 ;  /* 0x00000000ff027229 */ /* 0x000fd40000000806 */
[----:B------:R-:W-:Y:S02]  /*0c20*/  FSEL R6, R6, R2, !P0 ;  /* 0x0000000206067208 */ /* 0x000fe40004000000 */
[----:B------:R-:W-:Y:S01]  /*0c30*/  FSEL R7, R7, R3, !P0 ;  /* 0x0000000307077208 */ /* 0x000fe20004000000 */
[----:B------:R-:W-:Y:S01]  /*0c40*/  @!P1 DMUL R2, RZ, R4 ;  /* 0x00000004ff029228 */ /* 0x000fe20000000000 */
[----:B------:R-:W-:-:S04]  /*0c50*/  @!P1 IMAD.MOV.U32 R0, RZ, RZ, RZ ;  /* 0x000000ffff009224 */ /* 0x000fc800078e00ff */
[----:B------:R-:W-:Y:S01]  /*0c60*/  DMUL R14, R14, R6 ;  /* 0x000000060e0e7228 */ /* 0x000fe20000000000 */
[----:B------:R-:W-:Y:S10]  /*0c70*/  @!P1 BRA `(.L_x_5) ;  /* 0x0000000000589947 */ /* 0x000ff40003800000 */
        /* <DEDUP_REMOVED lines=22> */
.L_x_5:
        /* <DEDUP_REMOVED lines=9> */
[----:B------:R-:W-:-:S02]  /*0e70*/  IMAD.MOV.U32 R24, RZ, RZ, 0x20fd8164 ;  /* 0x20fd8164ff187424 */ /* 0x000fc400078e00ff */
[----:B------:R-:W-:Y:S01]  /*0e80*/  IMAD.MOV.U32 R25, RZ, RZ, 0x3da8ff83 ;  /* 0x3da8ff83ff197424 */ /* 0x000fe200078e00ff */
[----:B------:R-:W-:Y:S01]  /*0e90*/  ISETP.NE.U32.AND P0, PT, R10, 0x1, PT ;  /* 0x000000010a00780c */ /* 0x000fe20003f05070 */
[----:B------:R-:W-:-:S03]  /*0ea0*/  DMUL R10, R2, R2 ;  /* 0x00000002020a7228 */ /* 0x000fc60000000000 */
[----:B------:R-:W-:Y:S02]  /*0eb0*/  FSEL R24, R24, -8.06006814911005101289e+34, !P0 ;  /* 0xf9785eba18187808 */ /* 0x000fe40004000000 */
[----:B------:R-:W-:-:S06]  /*0ec0*/  FSEL R25, -R25, 0.11223486810922622681, !P0 ;  /* 0x3de5db6519197808 */ /* 0x000fcc0004000100 */
[----:B--2---:R-:W-:-:S08]  /*0ed0*/  DFMA R4, R10, R24, R4 ;  /* 0x000000180a04722b */ /* 0x004fd00000000004 */
[----:B------:R-:W-:Y:S01]  /*0ee0*/  DFMA R4, R10, R4, R6 ;  /* 0x000000040a04722b */ /* 0x000fe20000000006 */
[----:B------:R-:W-:Y:S02]  /*0ef0*/  IMAD.MOV.U32 R6, RZ, RZ, 0x0 ;  /* 0x00000000ff067424 */ /* 0x000fe400078e00ff */
[----:B------:R-:W-:-:S05]  /*0f00*/  IMAD.MOV.U32 R7, RZ, RZ, 0x3fd80000 ;  /* 0x3fd80000ff077424 */ /* 0x000fca00078e00ff */
[----:B---3--:R-:W-:-:S08]  /*0f10*/  DFMA R4, R10, R4, R16 ;  /* 0x000000040a04722b */ /* 0x008fd00000000010 */
[----:B------:R-:W-:-:S08]  /*0f20*/  DFMA R4, R10, R4, R18 ;  /* 0x000000040a04722b */ /* 0x000fd00000000012 */
[----:B----4-:R-:W-:-:S08]  /*0f30*/  DFMA R4, R10, R4, R20 ;  /* 0x000000040a04722b */ /* 0x010fd00000000014 */
[----:B------:R-:W-:-:S08]  /*0f40*/  DFMA R4, R10, R4, R22 ;  /* 0x000000040a04722b */ /* 0x000fd00000000016 */
[----:B------:R-:W-:Y:S02]  /*0f50*/  DFMA R2, R4, R2, R2 ;  /* 0x000000020402722b */ /* 0x000fe40000000002 */
[----:B------:R-:W-:-:S10]  /*0f60*/  DFMA R4, R10, R4, 1 ;  /* 0x3ff000000a04742b */ /* 0x000fd40000000004 */
[----:B------:R-:W-:Y:S02]  /*0f70*/  FSEL R4, R4, R2, !P0 ;  /* 0x0000000204047208 */ /* 0x000fe40004000000 */
[----:B------:R-:W-:Y:S02]  /*0f80*/  FSEL R5, R5, R3, !P0 ;  /* 0x0000000305057208 */ /* 0x000fe40004000000 */
[----:B------:R-:W-:-:S04]  /*0f90*/  LOP3.LUT P0, RZ, R0, 0x2, RZ, 0xc0, !PT ;  /* 0x0000000200ff7812 */ /* 0x000fc8000780c0ff */
[----:B------:R-:W-:-:S10]  /*0fa0*/  DADD R2, RZ, -R4 ;  /* 0x00000000ff027229 */ /* 0x000fd40000000804 */
[----:B------:R-:W-:Y:S02]  /*0fb0*/  FSEL R2, R4, R2, !P0 ;  /* 0x0000000204027208 */ /* 0x000fe40004000000 */
[----:B------:R-:W-:-:S06]  /*0fc0*/  FSEL R3, R5, R3, !P0 ;  /* 0x0000000305037208 */ /* 0x000fcc0004000000 */
[----:B------:R-:W-:-:S08]  /*0fd0*/  DMUL R14, R14, R2 ;  /* 0x000000020e0e7228 */ /* 0x000fd00000000000 */
[----:B------:R-:W-:-:S08]  /*0fe0*/  DMUL R14, R2, R14 ;  /* 0x0000000e020e7228 */ /* 0x000fd00000000000 */
[----:B------:R-:W-:-:S06]  /*0ff0*/  DFMA R8, R8, R8, R14 ;  /* 0x000000080808722b */ /* 0x000fcc000000000e */
[----:B------:R-:W0:Y:S04]  /*1000*/  MUFU.RSQ64H R3, R9 ;  /* 0x0000000900037308 */ /* 0x000e280000001c00 */
[----:B------:R-:W-:-:S05]  /*1010*/  VIADD R2, R9, 0xfcb00000 ;  /* 0xfcb0000009027836 */ /* 0x000fca0000000000 */
[----:B------:R-:W-:Y:S01]  /*1020*/  ISETP.GE.U32.AND P0, PT, R2, 0x7ca00000, PT ;  /* 0x7ca000000200780c */ /* 0x000fe20003f06070 */
[----:B0-----:R-:W-:-:S08]  /*1030*/  DMUL R4, R2, R2 ;  /* 0x0000000202047228 */ /* 0x001fd00000000000 */
[----:B------:R-:W-:-:S08]  /*1040*/  DFMA R4, R8, -R4, 1 ;  /* 0x3ff000000804742b */ /* 0x000fd00000000804 */
[----:B------:R-:W-:Y:S02]  /*1050*/  DFMA R6, R4, R6, 0.5 ;  /* 0x3fe000000406742b */ /* 0x000fe40000000006 */
[----:B------:R-:W-:-:S08]  /*1060*/  DMUL R4, R2, R4 ;  /* 0x0000000402047228 */ /* 0x000fd00000000000 */
[----:B------:R-:W-:-:S08]  /*1070*/  DFMA R10, R6, R4, R2 ;  /* 0x00000004060a722b */ /* 0x000fd00000000002 */
[----:B------:R-:W-:Y:S02]  /*1080*/  DMUL R12, R8, R10 ;  /* 0x0000000a080c7228 */ /* 0x000fe40000000000 */
[----:B------:R-:W-:Y:S02]  /*1090*/  VIADD R5, R11, 0xfff00000 ;  /* 0xfff000000b057836 */ /* 0x000fe40000000000 */
[----:B------:R-:W-:-:S04]  /*10a0*/  IMAD.MOV.U32 R4, RZ, RZ, R10 ;  /* 0x000000ffff047224 */ /* 0x000fc800078e000a */
[----:B------:R-:W-:-:S08]  /*10b0*/  DFMA R14, R12, -R12, R8 ;  /* 0x8000000c0c0e722b */ /* 0x000fd00000000008 */
[----:B------:R-:W-:Y:S01]  /*10c0*/  DFMA R6, R14, R4, R12 ;  /* 0x000000040e06722b */ /* 0x000fe2000000000c */
[----:B------:R-:W-:Y:S10]  /*10d0*/  @!P0 BRA `(.L_x_6) ;  /* 0x00000000002c8947 */ /* 0x000ff40003800000 */
[----:B------:R-:W-:Y:S01]  /*10e0*/  IMAD.MOV.U32 R17, RZ, RZ, R15 ;  /* 0x000000ffff117224 */ /* 0x000fe200078e000f */
[----:B------:R-:W-:Y:S01]  /*10f0*/  MOV R0, 0x1170 ;  /* 0x0000117000007802 */ /* 0x000fe20000000f00 */
[----:B------:R-:W-:Y:S02]  /*1100*/  IMAD.MOV.U32 R15, RZ, RZ, R13 ;  /* 0x000000ffff0f7224 */ /* 0x000fe400078e000d */
[----:B------:R-:W-:Y:S02]  /*1110*/  IMAD.MOV.U32 R4, RZ, RZ, R10 ;  /* 0x000000ffff047224 */ /* 0x000fe400078e000a */
[----:B------:R-:W-:Y:S02]  /*1120*/  IMAD.MOV.U32 R13, RZ, RZ, R5 ;  /* 0x000000ffff0d7224 */ /* 0x000fe400078e0005 */
[----:B------:R-:W-:Y:S02]  /*1130*/  IMAD.MOV.U32 R10, RZ, RZ, R14 ;  /* 0x000000ffff0a7224 */ /* 0x000fe400078e000e */
[----:B------:R-:W-:-:S02]  /*1140*/  IMAD.MOV.U32 R5, RZ, RZ, R8 ;  /* 0x000000ffff057224 */ /* 0x000fc400078e0008 */
[----:B------:R-:W-:-:S07]  /*1150*/  IMAD.MOV.U32 R3, RZ, RZ, R9 ;  /* 0x000000ffff037224 */ /* 0x000fce00078e0009 */
[----:B------:R-:W-:Y:S05]  /*1160*/  CALL.REL.NOINC `($__internal_1_$__cuda_sm20_dsqrt_rn_f64_mediumpath_v1) ;  /* 0x0000000c00b47944 */ /* 0x000fea0003c00000 */
[----:B------:R-:W-:Y:S02]  /*1170*/  IMAD.MOV.U32 R6, RZ, RZ, R4 ;  /* 0x000000ffff067224 */ /* 0x000fe400078e0004 */
[----:B------:R-:W-:-:S07]  /*1180*/  IMAD.MOV.U32 R7, RZ, RZ, R5 ;  /* 0x000000ffff077224 */ /* 0x000fce00078e0005 */
.L_x_6:
[----:B------:R-:W-:Y:S01]  /*1190*/  DADD R8, -R8, 1 ;  /* 0x3ff0000008087429 */ /* 0x000fe20000000100 */
[----:B------:R-:W-:Y:S02]  /*11a0*/  IMAD.MOV.U32 R10, RZ, RZ, 0x0 ;  /* 0x00000000ff0a7424 */ /* 0x000fe400078e00ff */
[----:B------:R-:W-:-:S03]  /*11b0*/  IMAD.MOV.U32 R11, RZ, RZ, 0x3fd80000 ;  /* 0x3fd80000ff0b7424 */ /* 0x000fc600078e00ff */
        /* <DEDUP_REMOVED lines=20> */
[----:B------:R-:W-:-:S07]  /*1300*/  IMAD.MOV.U32 R13, RZ, RZ, R11 ;  /* 0x000000ffff0d7224 */ /* 0x000fce00078e000b */
[----:B------:R-:W-:Y:S05]  /*1310*/  CALL.REL.NOINC `($__internal_1_$__cuda_sm20_dsqrt_rn_f64_mediumpath_v1) ;  /* 0x0000000c00487944 */ /* 0x000fea0003c00000 */
.L_x_7:
[----:B------:R-:W-:Y:S01]  /*1320*/  DADD R12, -RZ, |R6| ;  /* 0x00000000ff0c7229 */ /* 0x000fe20000000506 */
[----:B------:R-:W-:Y:S01]  /*1330*/  IMAD.MOV.U32 R2, RZ, RZ, 0x1 ;  /* 0x00000001ff027424 */ /* 0x000fe200078e00ff */
[--C-:B------:R-:W-:Y:S02]  /*1340*/  DADD R14, -RZ, |R4|.reuse ;  /* 0x00000000ff0e7229 */ /* 0x100fe40000000504 */
[----:B------:R-:W-:-:S08]  /*1350*/  DSETP.GT.AND P1, PT, |R6|, |R4|, PT ;  /* 0x400000040600722a */ /* 0x000fd00003f24200 */
[----:B------:R-:W-:Y:S02]  /*1360*/  FSEL R9, R13, R15, P1 ;  /* 0x0000000f0d097208 */ /* 0x000fe40000800000 */
[----:B------:R-:W-:Y:S02]  /*1370*/  FSEL R8, R12, R14, P1 ;  /* 0x0000000e0c087208 */ /* 0x000fe40000800000 */
[----:B------:R-:W0:Y:S04]  /*1380*/  MUFU.RCP64H R3, R9 ;  /* 0x0000000900037308 */ /* 0x000e280000001800 */
[----:B0-----:R-:W-:-:S08]  /*1390*/  DFMA R10, -R8, R2, 1 ;  /* 0x3ff00000080a742b */ /* 0x001fd00000000102 */
[----:B------:R-:W-:-:S08]  /*13a0*/  DFMA R10, R10, R10, R10 ;  /* 0x0000000a0a0a722b */ /* 0x000fd0000000000a */
[----:B------:R-:W-:-:S08]  /*13b0*/  DFMA R10, R2, R10, R2 ;  /* 0x0000000a020a722b */ /* 0x000fd00000000002 */
[----:B------:R-:W-:-:S08]  /*13c0*/  DFMA R2, -R8, R10, 1 ;  /* 0x3ff000000802742b */ /* 0x000fd0000000010a */
[----:B------:R-:W-:Y:S01]  /*13d0*/  DFMA R2, R10, R2, R10 ;  /* 0x000000020a02722b */ /* 0x000fe2000000000a */
[----:B------:R-:W-:Y:S02]  /*13e0*/  FSEL R10, R14, R12, P1 ;  /* 0x0000000c0e0a7208 */ /* 0x000fe40000800000 */
[----:B------:R-:W-:-:S04]  /*13f0*/  FSEL R11, R15, R13, P1 ;  /* 0x0000000d0f0b7208 */ /* 0x000fc80000800000 */
[----:B------:R-:W-:Y:S02]  /*1400*/  FSETP.GEU.AND P2, PT, |R11|, 6.5827683646048100446e-37, PT ;  /* 0x036000000b00780b */ /* 0x000fe40003f4e200 */
[----:B------:R-:W-:-:S08]  /*1410*/  DMUL R12, R2, R10 ;  /* 0x0000000a020c7228 */ /* 0x000fd00000000000 */
[----:B------:R-:W-:-:S08]  /*1420*/  DFMA R14, -R8, R12, R10 ;  /* 0x0000000c080e722b */ /* 0x000fd0000000010a */
[----:B------:R-:W-:-:S10]  /*1430*/  DFMA R2, R2, R14, R12 ;  /* 0x0000000e0202722b */ /* 0x000fd4000000000c */
[----:B------:R-:W-:-:S05]  /*1440*/  FFMA R0, RZ, R9, R3 ;  /* 0x00000009ff007223 */ /* 0x000fca0000000003 */
[----:B------:R-:W-:-:S13]  /*1450*/  FSETP.GT.AND P0, PT, |R0|, 1.469367938527859385e-39, PT ;  /* 0x001000000000780b */ /* 0x000fda0003f04200 */
[----:B------:R-:W-:Y:S05]  /*1460*/  @P0 BRA P2, `(.L_x_8) ;  /* 0x0000000000100947 */ /* 0x000fea0001000000 */
[----:B------:R-:W-:-:S07]  /*1470*/  MOV R0, 0x1490 ;  /* 0x0000149000007802 */ /* 0x000fce0000000f00 */
[----:B------:R-:W-:Y:S05]  /*1480*/  CALL.REL.NOINC `($__internal_0_$__cuda_sm20_div_rn_f64_full) ;  /* 0x0000000400847944 */ /* 0x000fea0003c00000 */
[----:B------:R-:W-:Y:S02]  /*1490*/  IMAD.MOV.U32 R2, RZ, RZ, R16 ;  /* 0x000000ffff027224 */ /* 0x000fe400078e0010 */
[----:B------:R-:W-:-:S07]  /*14a0*/  IMAD.MOV.U32 R3, RZ, RZ, R17 ;  /* 0x000000ffff037224 */ /* 0x000fce00078e0011 */
.L_x_8:
[----:B------:R-:W-:Y:S01]  /*14b0*/  DMUL R10, R2, R2 ;  /* 0x00000002020a7228 */ /* 0x000fe20000000000 */
[----:B------:R-:W-:Y:S01]  /*14c0*/  IMAD.MOV.U32 R12, RZ, RZ, -0x2449a4b7 ;  /* 0xdbb65b49ff0c7424 */ /* 0x000fe200078e00ff */
[----:B------:R-:W-:Y:S01]  /*14d0*/  UMOV UR6, 0x2a25ff7e ;  /* 0x2a25ff7e00067882 */ /* 0x000fe20000000000 */
[----:B------:R-:W-:Y:S01]  /*14e0*/  IMAD.MOV.U32 R13, RZ, RZ, 0x3f2d3b63 ;  /* 0x3f2d3b63ff0d7424 */ /* 0x000fe200078e00ff */
[----:B------:R-:W-:-:S05]  /*14f0*/  UMOV UR7, 0x3ef53e1d ;  /* 0x3ef53e1d00077882 */ /* 0x000fca0000000000 */
[----:B------:R-:W-:Y:S01]  /*1500*/  DFMA R12, R10, -UR6, R12 ;  /* 0x800000060a0c7c2b */ /* 0x000fe2000800000c */
[----:B------:R-:W-:Y:S01]  /*1510*/  UMOV UR6, 0x8dde082e ;  /* 0x8dde082e00067882 */ /* 0x000fe20000000000 */
[----:B------:R-:W-:-:S06]  /*1520*/  UMOV UR7, 0x3f531278 ;  /* 0x3f53127800077882 */ /* 0x000fcc0000000000 */
[----:B------:R-:W-:Y:S01]  /*1530*/  DFMA R12, R10, R12, -UR6 ;  /* 0x800000060a0c7e2b */ /* 0x000fe2000800000c */
[----:B------:R-:W-:Y:S01]  /*1540*/  UMOV UR6, 0xc8249315 ;  /* 0xc824931500067882 */ /* 0x000fe20000000000 */
[----:B------:R-:W-:-:S06]  /*1550*/  UMOV UR7, 0x3f6f9690 ;  /* 0x3f6f969000077882 */ /* 0x000fcc0000000000 */
[----:B------:R-:W-:Y:S01]  /*1560*/  DFMA R12, R10, R12, UR6 ;  /* 0x000000060a0c7e2b */ /* 0x000fe2000800000c */
        /* <DEDUP_REMOVED lines=44> */
[----:B------:R-:W-:-:S08]  /*1830*/  DFMA R12, R10, R12, -UR6 ;  /* 0x800000060a0c7e2b */ /* 0x000fd0000800000c */
[----:B------:R-:W-:-:S08]  /*1840*/  DMUL R12, R10, R12 ;  /* 0x0000000c0a0c7228 */ /* 0x000fd00000000000 */
[----:B------:R-:W-:Y:S01]  /*1850*/  DFMA R12, R12, R2, R2 ;  /* 0x000000020c0c722b */ /* 0x000fe20000000002 */
[----:B------:R-:W-:Y:S10]  /*1860*/  @!P1 BRA `(.L_x_9) ;  /* 0x0000000000209947 */ /* 0x000ff40003800000 */
[----:B------:R-:W-:Y:S01]  /*1870*/  DADD R2, -RZ, -R12 ;  /* 0x00000000ff027229 */ /* 0x000fe2000000090c */
[----:B------:R-:W-:Y:S01]  /*1880*/  ISETP.GE.AND P1, PT, R5, RZ, PT ;  /* 0x000000ff0500720c */ /* 0x000fe20003f26270 */
[----:B------:R-:W-:Y:S01]  /*1890*/  UMOV UR6, 0x54442d18 ;  /* 0x54442d1800067882 */ /* 0x000fe20000000000 */
[----:B------:R-:W-:-:S07]  /*18a0*/  UMOV UR7, 0x3ff921fb ;  /* 0x3ff921fb00077882 */ /* 0x000fce0000000000 */
[----:B------:R-:W-:Y:S02]  /*18b0*/  FSEL R2, R12, R2, !P1 ;  /* 0x000000020c027208 */ /* 0x000fe40004800000 */
[----:B------:R-:W-:-:S06]  /*18c0*/  FSEL R3, R13, R3, !P1 ;  /* 0x000000030d037208 */ /* 0x000fcc0004800000 */
[----:B------:R-:W-:Y:S01]  /*18d0*/  DADD R2, R2, UR6 ;  /* 0x0000000602027e29 */ /* 0x000fe20008000000 */
[----:B------:R-:W-:Y:S10]  /*18e0*/  BRA `(.L_x_10) ;  /* 0x0000000000187947 */ /* 0x000ff40003800000 */
.L_x_9:
[----:B------:R-:W-:Y:S01]  /*18f0*/  UMOV UR6, 0x54442d18 ;  /* 0x54442d1800067882 */ /* 0x000fe20000000000 */
[----:B------:R-:W-:Y:S01]  /*1900*/  UMOV UR7, 0x400921fb ;  /* 0x400921fb00077882 */ /* 0x000fe20000000000 */
[----:B------:R-:W-:Y:S01]  /*1910*/  ISETP.GE.AND P1, PT, R5, RZ, PT ;  /* 0x000000ff0500720c */ /* 0x000fe20003f26270 */
[----:B------:R-:W-:-:S10]  /*1920*/  DADD R2, -R12, UR6 ;  /* 0x000000060c027e29 */ /* 0x000fd40008000100 */
[----:B------:R-:W-:Y:S02]  /*1930*/  FSEL R2, R2, R12, !P1 ;  /* 0x0000000c02027208 */ /* 0x000fe40004800000 */
[----:B------:R-:W-:-:S07]  /*1940*/  FSEL R3, R3, R13, !P1 ;  /* 0x0000000d03037208 */ /* 0x000fce0004800000 */
.L_x_10:
[----:B------:R-:W-:Y:S02]  /*1950*/  DSETP.NEU.AND P2, PT, R8, RZ, PT ;  /* 0x000000ff0800722a */ /* 0x000fe40003f4d000 */
[----:B------:R-:W-:-:S08]  /*1960*/  DADD R10, |R4|, |R6| ;  /* 0x00000000040a7229 */ /* 0x000fd00000000606 */
[----:B------:R-:W-:-:S04]  /*1970*/  DSETP.NAN.AND P0, PT, R10, R10, PT ;  /* 0x0000000a0a00722a */ /* 0x000fc80003f08000 */
[----:B------:R-:W-:Y:S02]  /*1980*/  @!P2 FSEL R8, RZ, 3.37028055040000000000e+12, P1 ;  /* 0x54442d18ff08a808 */ /* 0x000fe40000800000 */
[----:B------:R-:W-:Y:S01]  /*1990*/  @!P2 FSEL R9, RZ, 2.1426990032196044922, P1 ;  /* 0x400921fbff09a808 */ /* 0x000fe20000800000 */
[----:B------:R-:W-:Y:S07]  /*19a0*/  @!P2 BRA `(.L_x_11) ;  /* 0x00000000001ca947 */ /* 0x000fee0003800000 */
[----:B------:R-:W-:Y:S01]  /*19b0*/  IMAD.MOV.U32 R9, RZ, RZ, 0x7f3321d2 ;  /* 0x7f3321d2ff097424 */ /* 0x000fe200078e00ff */
[----:B------:R-:W-:Y:S01]  /*19c0*/  DSETP.NEU.AND P2, PT, |R4|, |R6|, PT ;  /* 0x400000060400722a */ /* 0x000fe20003f4d200 */
[----:B------:R-:W-:-:S03]  /*19d0*/  IMAD.MOV.U32 R0, RZ, RZ, 0x4002d97c ;  /* 0x4002d97cff007424 */ /* 0x000fc600078e00ff */
[----:B------:R-:W-:Y:S02]  /*19e0*/  FSEL R9, R9, 3.37028055040000000000e+12, !P1 ;  /* 0x54442d1809097808 */ /* 0x000fe40004800000 */
[----:B------:R-:W-:Y:S02]  /*19f0*/  FSEL R5, R0, 1.8213495016098022461, !P1 ;  /* 0x3fe921fb00057808 */ /* 0x000fe40004800000 */
[----:B------:R-:W-:Y:S02]  /*1a00*/  FSEL R8, R9, R2, !P2 ;  /* 0x0000000209087208 */ /* 0x000fe40005000000 */
[----:B------:R-:W-:-:S07]  /*1a10*/  FSEL R9, R5, R3, !P2 ;  /* 0x0000000305097208 */ /* 0x000fce0005000000 */
.L_x_11:
[----:B------:R-:W-:Y:S01]  /*1a20*/  LOP3.LUT R7, R9, 0x80000000, R7, 0xb8, !PT ;  /* 0x8000000009077812 */ /* 0x000fe200078eb807 */
[----:B------:R-:W0:Y:S01]  /*1a30*/  LDC.64 R2, c[0x0][0x3a8] ;  /* 0x0000ea00ff027b82 */ /* 0x000e220000000a00 */
[----:B------:R-:W-:Y:S02]  /*1a40*/  FSEL R8, R10, R8, P0 ;  /* 0x000000080a087208 */ /* 0x000fe40000000000 */
[----:B------:R-:W-:-:S06]  /*1a50*/  FSEL R9, R11, R7, P0 ;  /* 0x000000070b097208 */ /* 0x000fcc0000000000 */
[----:B------:R-:W-:-:S08]  /*1a60*/  DADD R8, R8, R8 ;  /* 0x0000000008087229 */ /* 0x000fd00000000008 */
[----:B------:R-:W-:-:S07]  /*1a70*/  DMUL R8, R8, 6371 ;  /* 0x40b8e30008087828 */ /* 0x000fce0000000000 */
[----:B0-----:R-:W-:Y:S01]  /*1a80*/  STG.E.64 desc[UR4][R2.64], R8 ;  /* 0x0000000802007986 */ /* 0x001fe2000c101b04 */
[----:B------:R-:W-:Y:S05]  /*1a90*/  EXIT ;  /* 0x000000000000794d */ /* 0x000fea0003800000 */
        .weak           $__internal_0_$__cuda_sm20_div_rn_f64_full
        .type           $__internal_0_$__cuda_sm20_div_rn_f64_full,@function
        .size           $__internal_0_$__cuda_sm20_div_rn_f64_full,($__internal_1_$__cuda_sm20_dsqrt_rn_f64_mediumpath_v1 - $__internal_0_$__cuda_sm20_div_rn_f64_full)
$__internal_0_$__cuda_sm20_div_rn_f64_full:
[C---:B------:R-:W-:Y:S01]  /*1aa0*/  FSETP.GEU.AND P0, PT, |R9|.reuse, 1.469367938527859385e-39, PT ;  /* 0x001000000900780b */ /* 0x040fe20003f0e200 */
[----:B------:R-:W-:Y:S01]  /*1ab0*/  IMAD.MOV.U32 R14, RZ, RZ, 0x1 ;  /* 0x00000001ff0e7424 */ /* 0x000fe200078e00ff */
[C---:B------:R-:W-:Y:S01]  /*1ac0*/  LOP3.LUT R2, R9.reuse, 0x800fffff, RZ, 0xc0, !PT ;  /* 0x800fffff09027812 */ /* 0x040fe200078ec0ff */
[----:B------:R-:W-:Y:S01]  /*1ad0*/  IMAD.MOV.U32 R19, RZ, RZ, 0x1ca00000 ;  /* 0x1ca00000ff137424 */ /* 0x000fe200078e00ff */
[----:B------:R-:W-:Y:S02]  /*1ae0*/  LOP3.LUT R21, R9, 0x7ff00000, RZ, 0xc0, !PT ;  /* 0x7ff0000009157812 */ /* 0x000fe400078ec0ff */
[----:B------:R-:W-:Y:S01]  /*1af0*/  LOP3.LUT R3, R2, 0x3ff00000, RZ, 0xfc, !PT ;  /* 0x3ff0000002037812 */ /* 0x000fe200078efcff */
[----:B------:R-:W-:Y:S01]  /*1b00*/  IMAD.MOV.U32 R2, RZ, RZ, R8 ;  /* 0x000000ffff027224 */ /* 0x000fe200078e0008 */
[----:B------:R-:W-:-:S04]  /*1b10*/  LOP3.LUT R20, R11, 0x7ff00000, RZ, 0xc0, !PT ;  /* 0x7ff000000b147812 */ /* 0x000fc800078ec0ff */
[----:B------:R-:W-:Y:S01]  /*1b20*/  ISETP.GE.U32.AND P2, PT, R20, R21, PT ;  /* 0x000000151400720c */ /* 0x000fe20003f46070 */
[----:B------:R-:W-:Y:S01]  /*1b30*/  @!P0 DMUL R2, R8, 8.98846567431157953865e+307 ;  /* 0x7fe0000008028828 */ /* 0x000fe20000000000 */
[----:B------:R-:W-:-:S05]  /*1b40*/  IMAD.MOV.U32 R18, RZ, RZ, R20 ;  /* 0x000000ffff127224 */ /* 0x000fca00078e0014 */
[----:B------:R-:W0:Y:S02]  /*1b50*/  MUFU.RCP64H R15, R3 ;  /* 0x00000003000f7308 */ /* 0x000e240000001800 */
[----:B0-----:R-:W-:-:S08]  /*1b60*/  DFMA R12, R14, -R2, 1 ;  /* 0x3ff000000e0c742b */ /* 0x001fd00000000802 */
[----:B------:R-:W-:-:S08]  /*1b70*/  DFMA R12, R12, R12, R12 ;  /* 0x0000000c0c0c722b */ /* 0x000fd0000000000c */
[----:B------:R-:W-:Y:S01]  /*1b80*/  DFMA R14, R14, R12, R14 ;  /* 0x0000000c0e0e722b */ /* 0x000fe2000000000e */
[----:B------:R-:W-:Y:S01]  /*1b90*/  SEL R13, R19, 0x63400000, !P2 ;  /* 0x63400000130d7807 */ /* 0x000fe20005000000 */
[----:B------:R-:W-:Y:S01]  /*1ba0*/  IMAD.MOV.U32 R12, RZ, RZ, R10 ;  /* 0x000000ffff0c7224 */ /* 0x000fe200078e000a */
[----:B------:R-:W-:Y:S02]  /*1bb0*/  FSETP.GEU.AND P2, PT, |R11|, 1.469367938527859385e-39, PT ;  /* 0x001000000b00780b */ /* 0x000fe40003f4e200 */
[----:B------:R-:W-:-:S03]  /*1bc0*/  LOP3.LUT R13, R13, 0x800fffff, R11, 0xf8, !PT ;  /* 0x800fffff0d0d7812 */ /* 0x000fc600078ef80b */
[----:B------:R-:W-:-:S08]  /*1bd0*/  DFMA R16, R14, -R2, 1 ;  /* 0x3ff000000e10742b */ /* 0x000fd00000000802 */
[----:B------:R-:W-:Y:S01]  /*1be0*/  DFMA R14, R14, R16, R14 ;  /* 0x000000100e0e722b */ /* 0x000fe2000000000e */
[----:B------:R-:W-:Y:S10]  /*1bf0*/  @P2 BRA `(.L_x_12) ;  /* 0x0000000000202947 */ /* 0x000ff40003800000 */
[----:B------:R-:W-:Y:S01]  /*1c00*/  LOP3.LUT R17, R9, 0x7ff00000, RZ, 0xc0, !PT ;  /* 0x7ff0000009117812 */ /* 0x000fe200078ec0ff */
[----:B------:R-:W-:-:S03]  /*1c10*/  IMAD.MOV.U32 R16, RZ, RZ, RZ ;  /* 0x000000ffff107224 */ /* 0x000fc600078e00ff */
[----:B------:R-:W-:-:S04]  /*1c20*/  ISETP.GE.U32.AND P2, PT, R20, R17, PT ;  /* 0x000000111400720c */ /* 0x000fc80003f46070 */
[----:B------:R-:W-:-:S04]  /*1c30*/  SEL R17, R19, 0x63400000, !P2 ;  /* 0x6340000013117807 */ /* 0x000fc80005000000 */
[----:B------:R-:W-:-:S04]  /*1c40*/  LOP3.LUT R17, R17, 0x80000000, R11, 0xf8, !PT ;  /* 0x8000000011117812 */ /* 0x000fc800078ef80b */
[----:B------:R-:W-:-:S06]  /*1c50*/  LOP3.LUT R17, R17, 0x100000, RZ, 0xfc, !PT ;  /* 0x0010000011117812 */ /* 0x000fcc00078efcff */
[----:B------:R-:W-:-:S10]  /*1c60*/  DFMA R12, R12, 2, -R16 ;  /* 0x400000000c0c782b */ /* 0x000fd40000000810 */
[----:B------:R-:W-:-:S07]  /*1c70*/  LOP3.LUT R18, R13, 0x7ff00000, RZ, 0xc0, !PT ;  /* 0x7ff000000d127812 */ /* 0x000fce00078ec0ff */
.L_x_12:
[----:B------:R-:W-:Y:S01]  /*1c80*/  VIADD R24, R18, 0xffffffff ;  /* 0xffffffff12187836 */ /* 0x000fe20000000000 */
[----:B------:R-:W-:Y:S01]  /*1c90*/  @!P0 LOP3.LUT R21, R3, 0x7ff00000, RZ, 0xc0, !PT ;  /* 0x7ff0000003158812 */ /* 0x000fe200078ec0ff */
[----:B------:R-:W-:-:S03]  /*1ca0*/  DMUL R16, R14, R12 ;  /* 0x0000000c0e107228 */ /* 0x000fc60000000000 */
[----:B------:R-:W-:Y:S01]  /*1cb0*/  ISETP.GT.U32.AND P0, PT, R24, 0x7feffffe, PT ;  /* 0x7feffffe1800780c */ /* 0x000fe20003f04070 */
[----:B------:R-:W-:-:S04]  /*1cc0*/  VIADD R24, R21, 0xffffffff ;  /* 0xffffffff15187836 */ /* 0x000fc80000000000 */
[----:B------:R-:W-:Y:S01]  /*1cd0*/  DFMA R22, R16, -R2, R12 ;  /* 0x800000021016722b */ /* 0x000fe2000000000c */
[----:B------:R-:W-:-:S07]  /*1ce0*/  ISETP.GT.U32.OR P0, PT, R24, 0x7feffffe, P0 ;  /* 0x7feffffe1800780c */ /* 0x000fce0000704470 */
[----:B------:R-:W-:-:S06]  /*1cf0*/  DFMA R14, R14, R22, R16 ;  /* 0x000000160e0e722b */ /* 0x000fcc0000000010 */
[----:B------:R-:W-:Y:S05]  /*1d00*/  @P0 BRA `(.L_x_13) ;  /* 0x00000000006c0947 */ /* 0x000fea0003800000 */
[----:B------:R-:W-:Y:S01]  /*1d10*/  LOP3.LUT R11, R9, 0x7ff00000, RZ, 0xc0, !PT ;  /* 0x7ff00000090b7812 */ /* 0x000fe200078ec0ff */
[----:B------:R-:W-:-:S03]  /*1d20*/  IMAD.MOV.U32 R18, RZ, RZ, RZ ;  /* 0x000000ffff127224 */ /* 0x000fc600078e00ff */
[CC--:B------:R-:W-:Y:S02]  /*1d30*/  VIADDMNMX R10, R20.reuse, -R11.reuse, 0xb9600000, !PT ;  /* 0xb9600000140a7446 */ /* 0x0c0fe4000780090b */
[----:B------:R-:W-:Y:S02]  /*1d40*/  ISETP.GE.U32.AND P0, PT, R20, R11, PT ;  /* 0x0000000b1400720c */ /* 0x000fe40003f06070 */
[----:B------:R-:W-:Y:S02]  /*1d50*/  VIMNMX R10, PT, PT, R10, 0x46a00000, PT ;  /* 0x46a000000a0a7848 */ /* 0x000fe40003fe0100 */
[----:B------:R-:W-:-:S05]  /*1d60*/  SEL R19, R19, 0x63400000, !P0 ;  /* 0x6340000013137807 */ /* 0x000fca0004000000 */
[----:B------:R-:W-:-:S04]  /*1d70*/  IMAD.IADD R10, R10, 0x1, -R19 ;  /* 0x000000010a0a7824 */ /* 0x000fc800078e0a13 */
[----:B------:R-:W-:-:S06]  /*1d80*/  VIADD R19, R10, 0x7fe00000 ;  /* 0x7fe000000a137836 */ /* 0x000fcc0000000000 */
[----:B------:R-:W-:-:S10]  /*1d90*/  DMUL R16, R14, R18 ;  /* 0x000000120e107228 */ /* 0x000fd40000000000 */
[----:B------:R-:W-:-:S13]  /*1da0*/  FSETP.GTU.AND P0, PT, |R17|, 1.469367938527859385e-39, PT ;  /* 0x001000001100780b */ /* 0x000fda0003f0c200 */
[----:B------:R-:W-:Y:S05]  /*1db0*/  @P0 BRA `(.L_x_14) ;  /* 0x0000000000940947 */ /* 0x000fea0003800000 */
[----:B------:R-:W-:Y:S01]  /*1dc0*/  DFMA R2, R14, -R2, R12 ;  /* 0x800000020e02722b */ /* 0x000fe2000000000c */
[----:B------:R-:W-:-:S09]  /*1dd0*/  IMAD.MOV.U32 R18, RZ, RZ, RZ ;  /* 0x000000ffff127224 */ /* 0x000fd200078e00ff */
[C---:B------:R-:W-:Y:S02]  /*1de0*/  FSETP.NEU.AND P0, PT, R3.reuse, RZ, PT ;  /* 0x000000ff0300720b */ /* 0x040fe40003f0d000 */
[----:B------:R-:W-:-:S04]  /*1df0*/  LOP3.LUT R11, R3, 0x80000000, R9, 0x48, !PT ;  /* 0x80000000030b7812 */ /* 0x000fc800078e4809 */
[----:B------:R-:W-:-:S07]  /*1e00*/  LOP3.LUT R19, R11, R19, RZ, 0xfc, !PT ;  /* 0x000000130b137212 */ /* 0x000fce00078efcff */
[----:B------:R-:W-:Y:S05]  /*1e10*/  @!P0 BRA `(.L_x_14) ;  /* 0x00000000007c8947 */ /* 0x000fea0003800000 */
[----:B------:R-:W-:Y:S02]  /*1e20*/  IMAD.MOV R3, RZ, RZ, -R10 ;  /* 0x000000ffff037224 */ /* 0x000fe400078e0a0a */
[----:B------:R-:W-:-:S06]  /*1e30*/  IMAD.MOV.U32 R2, RZ, RZ, RZ ;  /* 0x000000ffff027224 */ /* 0x000fcc00078e00ff */
[----:B------:R-:W-:Y:S02]  /*1e40*/  DFMA R2, R16, -R2, R14 ;  /* 0x800000021002722b */ /* 0x000fe4000000000e */
[----:B------:R-:W-:-:S04]  /*1e50*/  DMUL.RP R14, R14, R18 ;  /* 0x000000120e0e7228 */ /* 0x000fc80000008000 */
[----:B------:R-:W-:-:S04]  /*1e60*/  IADD3 R2, PT, PT, -R10, -0x43300000, RZ ;  /* 0xbcd000000a027810 */ /* 0x000fc80007ffe1ff */
[----:B------:R-:W-:Y:S02]  /*1e70*/  FSETP.NEU.AND P0, PT, |R3|, R2, PT ;  /* 0x000000020300720b */ /* 0x000fe40003f0d200 */
[----:B------:R-:W-:Y:S02]  /*1e80*/  LOP3.LUT R11, R15, R11, RZ, 0x3c, !PT ;  /* 0x0000000b0f0b7212 */ /* 0x000fe400078e3cff */
[----:B------:R-:W-:Y:S02]  /*1e90*/  FSEL R16, R14, R16, !P0 ;  /* 0x000000100e107208 */ /* 0x000fe40004000000 */
[----:B------:R-:W-:Y:S01]  /*1ea0*/  FSEL R17, R11, R17, !P0 ;  /* 0x000000110b117208 */ /* 0x000fe20004000000 */
[----:B------:R-:W-:Y:S06]  /*1eb0*/  BRA `(.L_x_14) ;  /* 0x0000000000547947 */ /* 0x000fec0003800000 */
.L_x_13:
[----:B------:R-:W-:-:S14]  /*1ec0*/  DSETP.NAN.AND P0, PT, R10, R10, PT ;  /* 0x0000000a0a00722a */ /* 0x000fdc0003f08000 */
[----:B------:R-:W-:Y:S05]  /*1ed0*/  @P0 BRA `(.L_x_15) ;  /* 0x0000000000440947 */ /* 0x000fea0003800000 */
[----:B------:R-:W-:-:S14]  /*1ee0*/  DSETP.NAN.AND P0, PT, R8, R8, PT ;  /* 0x000000080800722a */ /* 0x000fdc0003f08000 */
[----:B------:R-:W-:Y:S05]  /*1ef0*/  @P0 BRA `(.L_x_16) ;  /* 0x0000000000300947 */ /* 0x000fea0003800000 */
[----:B------:R-:W-:Y:S01]  /*1f00*/  ISETP.NE.AND P0, PT, R18, R21, PT ;  /* 0x000000151200720c */ /* 0x000fe20003f05270 */
[----:B------:R-:W-:Y:S02]  /*1f10*/  IMAD.MOV.U32 R16, RZ, RZ, 0x0 ;  /* 0x00000000ff107424 */ /* 0x000fe400078e00ff */
[----:B------:R-:W-:-:S10]  /*1f20*/  IMAD.MOV.U32 R17, RZ, RZ, -0x80000 ;  /* 0xfff80000ff117424 */ /* 0x000fd400078e00ff */
[----:B------:R-:W-:Y:S05]  /*1f30*/  @!P0 BRA `(.L_x_14) ;  /* 0x0000000000348947 */ /* 0x000fea0003800000 */
[----:B------:R-:W-:Y:S02]  /*1f40*/  ISETP.NE.AND P0, PT, R18, 0x7ff00000, PT ;  /* 0x7ff000001200780c */ /* 0x000fe40003f05270 */
[----:B------:R-:W-:Y:S02]  /*1f50*/  LOP3.LUT R17, R11, 0x80000000, R9, 0x48, !PT ;  /* 0x800000000b117812 */ /* 0x000fe400078e4809 */
[----:B------:R-:W-:-:S13]  /*1f60*/  ISETP.EQ.OR P0, PT, R21, RZ, !P0 ;  /* 0x000000ff1500720c */ /* 0x000fda0004702670 */
[----:B------:R-:W-:Y:S01]  /*1f70*/  @P0 LOP3.LUT R2, R17, 0x7ff00000, RZ, 0xfc, !PT ;  /* 0x7ff0000011020812 */ /* 0x000fe200078efcff */
[----:B------:R-:W-:Y:S02]  /*1f80*/  @!P0 IMAD.MOV.U32 R16, RZ, RZ, RZ ;  /* 0x000000ffff108224 */ /* 0x000fe400078e00ff */
[----:B------:R-:W-:Y:S02]  /*1f90*/  @P0 IMAD.MOV.U32 R16, RZ, RZ, RZ ;  /* 0x000000ffff100224 */ /* 0x000fe400078e00ff */
[----:B------:R-:W-:Y:S01]  /*1fa0*/  @P0 IMAD.MOV.U32 R17, RZ, RZ, R2 ;  /* 0x000000ffff110224 */ /* 0x000fe200078e0002 */
[----:B------:R-:W-:Y:S06]  /*1fb0*/  BRA `(.L_x_14) ;  /* 0x0000000000147947 */ /* 0x000fec0003800000 */
.L_x_16:
[----:B------:R-:W-:Y:S01]  /*1fc0*/  LOP3.LUT R17, R9, 0x80000, RZ, 0xfc, !PT ;  /* 0x0008000009117812 */ /* 0x000fe200078efcff */
[----:B------:R-:W-:Y:S01]  /*1fd0*/  IMAD.MOV.U32 R16, RZ, RZ, R8 ;  /* 0x000000ffff107224 */ /* 0x000fe200078e0008 */
[----:B------:R-:W-:Y:S06]  /*1fe0*/  BRA `(.L_x_14) ;  /* 0x0000000000087947 */ /* 0x000fec0003800000 */
.L_x_15:
[----:B------:R-:W-:Y:S01]  /*1ff0*/  LOP3.LUT R17, R11, 0x80000, RZ, 0xfc, !PT ;  /* 0x000800000b117812 */ /* 0x000fe200078efcff */
[----:B------:R-:W-:-:S07]  /*2000*/  IMAD.MOV.U32 R16, RZ, RZ, R10 ;  /* 0x000000ffff107224 */ /* 0x000fce00078e000a */
.L_x_14:
[----:B------:R-:W-:Y:S02]  /*2010*/  IMAD.MOV.U32 R2, RZ, RZ, R0 ;  /* 0x000000ffff027224 */ /* 0x000fe400078e0000 */
[----:B------:R-:W-:-:S04]  /*2020*/  IMAD.MOV.U32 R3, RZ, RZ, 0x0 ;  /* 0x00000000ff037424 */ /* 0x000fc800078e00ff */
[----:B------:R-:W-:Y:S05]  /*2030*/  RET.REL.NODEC R2 `(_Z25haversine_distance_kerneliPKdS0_S0_S0_Pd) ;  /* 0xffffffdc02f07950 */ /* 0x000fea0003c3ffff */
        .weak           $__internal_1_$__cuda_sm20_dsqrt_rn_f64_mediumpath_v1
        .type           $__internal_1_$__cuda_sm20_dsqrt_rn_f64_mediumpath_v1,@function
        .size           $__internal_1_$__cuda_sm20_dsqrt_rn_f64_mediumpath_v1,($_Z25haversine_distance_kerneliPKdS0_S0_S0_Pd$__internal_trig_reduction_slowpathd - $__internal_1_$__cuda_sm20_dsqrt_rn_f64_mediumpath_v1)
$__internal_1_$__cuda_sm20_dsqrt_rn_f64_mediumpath_v1:
[----:B------:R-:W-:Y:S01]  /*2040*/  ISETP.GE.U32.AND P0, PT, R2, -0x3400000, PT ;  /* 0xfcc000000200780c */ /* 0x000fe20003f06070 */
[----:B------:R-:W-:Y:S02]  /*2050*/  IMAD.MOV.U32 R2, RZ, RZ, R5 ;  /* 0x000000ffff027224 */ /* 0x000fe400078e0005 */
[----:B------:R-:W-:Y:S02]  /*2060*/  IMAD.MOV.U32 R5, RZ, RZ, R13 ;  /* 0x000000ffff057224 */ /* 0x000fe400078e000d */
[----:B------:R-:W-:Y:S02]  /*2070*/  IMAD.MOV.U32 R11, RZ, RZ, R17 ;  /* 0x000000ffff0b7224 */ /* 0x000fe400078e0011 */
[----:B------:R-:W-:-:S06]  /*2080*/  IMAD.MOV.U32 R13, RZ, RZ, R15 ;  /* 0x000000ffff0d7224 */ /* 0x000fcc00078e000f */
[----:B------:R-:W-:Y:S05]  /*2090*/  @!P0 BRA `(.L_x_17) ;  /* 0x0000000000208947 */ /* 0x000fea0003800000 */
[----:B------:R-:W-:-:S10]  /*20a0*/  DFMA.RM R4, R10, R4, R12 ;  /* 0x000000040a04722b */ /* 0x000fd4000000400c */
[----:B------:R-:W-:-:S05]  /*20b0*/  IADD3 R10, P0, PT, R4, 0x1, RZ ;  /* 0x00000001040a7810 */ /* 0x000fca0007f1e0ff */
[----:B------:R-:W-:-:S06]  /*20c0*/  IMAD.X R11, RZ, RZ, R5, P0 ;  /* 0x000000ffff0b7224 */ /* 0x000fcc00000e0605 */
[----:B------:R-:W-:-:S08]  /*20d0*/  DFMA.RP R2, -R4, R10, R2 ;  /* 0x0000000a0402722b */ /* 0x000fd00000008102 */
[----:B------:R-:W-:-:S06]  /*20e0*/  DSETP.GT.AND P0, PT, R2, RZ, PT ;  /* 0x000000ff0200722a */ /* 0x000fcc0003f04000 */
[----:B------:R-:W-:Y:S02]  /*20f0*/  FSEL R4, R10, R4, P0 ;  /* 0x000000040a047208 */ /* 0x000fe40000000000 */
[----:B------:R-:W-:Y:S01]  /*2100*/  FSEL R5, R11, R5, P0 ;  /* 0x000000050b057208 */ /* 0x000fe20000000000 */
[----:B------:R-:W-:Y:S06]  /*2110*/  BRA `(.L_x_18) ;  /* 0x0000000000647947 */ /* 0x000fec0003800000 */
.L_x_17:
[----:B------:R-:W-:-:S14]  /*2120*/  DSETP.NE.AND P0, PT, R2, RZ, PT ;  /* 0x000000ff0200722a */ /* 0x000fdc0003f05000 */
[----:B------:R-:W-:Y:S05]  /*2130*/  @!P0 BRA `(.L_x_19) ;  /* 0x0000000000588947 */ /* 0x000fea0003800000 */
[----:B------:R-:W-:-:S13]  /*2140*/  ISETP.GE.AND P0, PT, R3, RZ, PT ;  /* 0x000000ff0300720c */ /* 0x000fda0003f06270 */
[----:B------:R-:W-:Y:S02]  /*2150*/  @!P0 IMAD.MOV.U32 R4, RZ, RZ, 0x0 ;  /* 0x00000000ff048424 */ /* 0x000fe400078e00ff */
[----:B------:R-:W-:Y:S01]  /*2160*/  @!P0 IMAD.MOV.U32 R5, RZ, RZ, -0x80000 ;  /* 0xfff80000ff058424 */ /* 0x000fe200078e00ff */
[----:B------:R-:W-:Y:S06]  /*2170*/  @!P0 BRA `(.L_x_18) ;  /* 0x00000000004c8947 */ /* 0x000fec0003800000 */
[----:B------:R-:W-:-:S13]  /*2180*/  ISETP.GT.AND P0, PT, R3, 0x7fefffff, PT ;  /* 0x7fefffff0300780c */ /* 0x000fda0003f04270 */
[----:B------:R-:W-:Y:S05]  /*2190*/  @P0 BRA `(.L_x_19) ;  /* 0x0000000000400947 */ /* 0x000fea0003800000 */
[----:B------:R-:W-:Y:S01]  /*21a0*/  DMUL R2, R2, 8.11296384146066816958e+31 ;  /* 0x4690000002027828 */ /* 0x000fe20000000000 */
[----:B------:R-:W-:Y:S02]  /*21b0*/  IMAD.MOV.U32 R4, RZ, RZ, RZ ;  /* 0x000000ffff047224 */ /* 0x000fe400078e00ff */
[----:B------:R-:W-:Y:S02]  /*21c0*/  IMAD.MOV.U32 R12, RZ, RZ, 0x0 ;  /* 0x00000000ff0c7424 */ /* 0x000fe400078e00ff */
[----:B------:R-:W-:Y:S01]  /*21d0*/  IMAD.MOV.U32 R13, RZ, RZ, 0x3fd80000 ;  /* 0x3fd80000ff0d7424 */ /* 0x000fe200078e00ff */
[----:B------:R-:W0:Y:S02]  /*21e0*/  MUFU.RSQ64H R5, R3 ;  /* 0x0000000300057308 */ /* 0x000e240000001c00 */
[----:B0-----:R-:W-:-:S08]  /*21f0*/  DMUL R10, R4, R4 ;  /* 0x00000004040a7228 */ /* 0x001fd00000000000 */
[----:B------:R-:W-:-:S08]  /*2200*/  DFMA R10, R2, -R10, 1 ;  /* 0x3ff00000020a742b */ /* 0x000fd0000000080a */
[----:B------:R-:W-:Y:S02]  /*2210*/  DFMA R12, R10, R12, 0.5 ;  /* 0x3fe000000a0c742b */ /* 0x000fe4000000000c */
[----:B------:R-:W-:-:S08]  /*2220*/  DMUL R10, R4, R10 ;  /* 0x0000000a040a7228 */ /* 0x000fd00000000000 */
[----:B------:R-:W-:-:S08]  /*2230*/  DFMA R10, R12, R10, R4 ;  /* 0x0000000a0c0a722b */ /* 0x000fd00000000004 */
[----:B------:R-:W-:Y:S02]  /*2240*/  DMUL R4, R2, R10 ;  /* 0x0000000a02047228 */ /* 0x000fe40000000000 */
[----:B------:R-:W-:-:S06]  /*2250*/  VIADD R11, R11, 0xfff00000 ;  /* 0xfff000000b0b7836 */ /* 0x000fcc0000000000 */
[----:B------:R-:W-:-:S08]  /*2260*/  DFMA R12, R4, -R4, R2 ;  /* 0x80000004040c722b */ /* 0x000fd00000000002 */
[----:B------:R-:W-:-:S10]  /*2270*/  DFMA R4, R10, R12, R4 ;  /* 0x0000000c0a04722b */ /* 0x000fd40000000004 */
[----:B------:R-:W-:Y:S01]  /*2280*/  VIADD R5, R5, 0xfcb00000 ;  /* 0xfcb0000005057836 */ /* 0x000fe20000000000 */
[----:B------:R-:W-:Y:S06]  /*2290*/  BRA `(.L_x_18) ;  /* 0x0000000000047947 */ /* 0x000fec0003800000 */
.L_x_19:
[----:B------:R-:W-:-:S11]  /*22a0*/  DADD R4, R2, R2 ;  /* 0x0000000002047229 */ /* 0x000fd60000000002 */
.L_x_18:
[----:B------:R-:W-:Y:S02]  /*22b0*/  IMAD.MOV.U32 R2, RZ, RZ, R0 ;  /* 0x000000ffff027224 */ /* 0x000fe400078e0000 */
[----:B------:R-:W-:-:S04]  /*22c0*/  IMAD.MOV.U32 R3, RZ, RZ, 0x0 ;  /* 0x00000000ff037424 */ /* 0x000fc800078e00ff */
[----:B------:R-:W-:Y:S05]  /*22d0*/  RET.REL.NODEC R2 `(_Z25haversine_distance_kerneliPKdS0_S0_S0_Pd) ;  /* 0xffffffdc02487950 */ /* 0x000fea0003c3ffff */
        .type           $_Z25haversine_distance_kerneliPKdS0_S0_S0_Pd$__internal_trig_reduction_slowpathd,@function
        .size           $_Z25haversine_distance_kerneliPKdS0_S0_S0_Pd$__internal_trig_reduction_slowpathd,(.L_x_27 - $_Z25haversine_distance_kerneliPKdS0_S0_S0_Pd$__internal_trig_reduction_slowpathd)
$_Z25haversine_distance_kerneliPKdS0_S0_S0_Pd$__internal_trig_reduction_slowpathd:
[--C-:B------:R-:W-:Y:S01]  /*22e0*/  SHF.R.U32.HI R2, RZ, 0x14, R3.reuse ;  /* 0x00000014ff027819 */ /* 0x100fe20000011603 */
[----:B------:R-:W-:Y:S02]  /*22f0*/  IMAD.MOV.U32 R6, RZ, RZ, R4 ;  /* 0x000000ffff067224 */ /* 0x000fe400078e0004 */
[----:B------:R-:W-:Y:S01]  /*2300*/  IMAD.MOV.U32 R7, RZ, RZ, R3 ;  /* 0x000000ffff077224 */ /* 0x000fe200078e0003 */
[----:B------:R-:W-:Y:S01]  /*2310*/  LOP3.LUT R5, R2, 0x7ff, RZ, 0xc0, !PT ;  /* 0x000007ff02057812 */ /* 0x000fe200078ec0ff */
[----:B------:R-:W-:-:S03]  /*2320*/  IMAD.MOV.U32 R12, RZ, RZ, RZ ;  /* 0x000000ffff0c7224 */ /* 0x000fc600078e00ff */
[----:B------:R-:W-:-:S13]  /*2330*/  ISETP.NE.AND P0, PT, R5, 0x7ff, PT ;  /* 0x000007ff0500780c */ /* 0x000fda0003f05270 */
[----:B------:R-:W-:Y:S05]  /*2340*/  @!P0 BRA `(.L_x_20) ;  /* 0x00000008002c8947 */ /* 0x000fea0003800000 */
[----:B------:R-:W-:Y:S01]  /*2350*/  VIADD R5, R5, 0xfffffc00 ;  /* 0xfffffc0005057836 */ /* 0x000fe20000000000 */
[----:B------:R-:W-:-:S04]  /*2360*/  CS2R R16, SRZ ;  /* 0x0000000000107805 */ /* 0x000fc8000001ff00 */
[----:B------:R-:W-:Y:S02]  /*2370*/  SHF.R.U32.HI R4, RZ, 0x6, R5 ;  /* 0x00000006ff047819 */ /* 0x000fe40000011605 */
[----:B------:R-:W-:Y:S02]  /*2380*/  ISETP.GE.U32.AND P0, PT, R5, 0x80, PT ;  /* 0x000000800500780c */ /* 0x000fe40003f06070 */
[C---:B------:R-:W-:Y:S02]  /*2390*/  IADD3 R5, PT, PT, -R4.reuse, 0x13, RZ ;  /* 0x0000001304057810 */ /* 0x040fe40007ffe1ff */
[----:B------:R-:W-:Y:S02]  /*23a0*/  IADD3 R20, PT, PT, -R4, 0xf, RZ ;  /* 0x0000000f04147810 */ /* 0x000fe40007ffe1ff */
[----:B------:R-:W-:-:S04]  /*23b0*/  SEL R5, R5, 0x12, P0 ;  /* 0x0000001205057807 */ /* 0x000fc80000000000 */
[----:B------:R-:W-:-:S13]  /*23c0*/  ISETP.GE.AND P0, PT, R20, R5, PT ;  /* 0x000000051400720c */ /* 0x000fda0003f06270 */
[----:B------:R-:W-:Y:S05]  /*23d0*/  @P0 BRA `(.L_x_21) ;  /* 0x00000000008c0947 */ /* 0x000fea0003800000 */
[C---:B------:R-:W-:Y:S01]  /*23e0*/  SHF.L.U64.HI R12, R6.reuse, 0xb, R7 ;  /* 0x0000000b060c7819 */ /* 0x040fe20000010207 */
[----:B------:R-:W-:Y:S01]  /*23f0*/  IMAD.SHL.U32 R7, R6, 0x800, RZ ;  /* 0x0000080006077824 */ /* 0x000fe200078e00ff */
[----:B------:R-:W-:Y:S01]  /*2400*/  IADD3 R19, PT, PT, RZ, -R4, -R5 ;  /* 0x80000004ff137210 */ /* 0x000fe20007ffe805 */
[----:B------:R-:W-:Y:S01]  /*2410*/  IMAD.MOV.U32 R18, RZ, RZ, RZ ;  /* 0x000000ffff127224 */ /* 0x000fe200078e00ff */
[----:B------:R-:W-:Y:S02]  /*2420*/  CS2R R16, SRZ ;  /* 0x0000000000107805 */ /* 0x000fe4000001ff00 */
[----:B------:R-:W-:Y:S01]  /*2430*/  LOP3.LUT R6, R12, 0x80000000, RZ, 0xfc, !PT ;  /* 0x800000000c067812 */ /* 0x000fe200078efcff */
[----:B------:R-:W0:Y:S01]  /*2440*/  LDCU.64 UR6, c[0x0][0x358] ;  /* 0x00006b00ff0677ac */ /* 0x000e220008000a00 */
[----:B------:R-:W-:-:S05]  /*2450*/  NOP ;  /* 0x0000000000007918 */ /* 0x000fca0000000000 */
.L_x_22:
[----:B------:R-:W1:Y:S02]  /*2460*/  LDC.64 R12, c[0x4][RZ] ;  /* 0x01000000ff0c7b82 */ /* 0x000e640000000a00 */
[----:B-1----:R-:W-:-:S05]  /*2470*/  IMAD.WIDE R24, R20, 0x8, R12 ;  /* 0x0000000814187825 */ /* 0x002fca00078e020c */
[----:B0-----:R-:W2:Y:S01]  /*2480*/  LDG.E.64.CONSTANT R12, desc[UR6][R24.64] ;  /* 0x00000006180c7981 */ /* 0x001ea2000c1e9b00 */
[----:B------:R-:W-:Y:S02]  /*2490*/  VIADD R19, R19, 0x1 ;  /* 0x0000000113137836 */ /* 0x000fe40000000000 */
[----:B------:R-:W-:Y:S02]  /*24a0*/  VIADD R20, R20, 0x1 ;  /* 0x0000000114147836 */ /* 0x000fe40000000000 */
[----:B--2---:R-:W-:-:S04]  /*24b0*/  IMAD.WIDE.U32 R16, P2, R12, R7, R16 ;  /* 0x000000070c107225 */ /* 0x004fc80007840010 */
[CC--:B------:R-:W-:Y:S02]  /*24c0*/  IMAD R23, R12.reuse, R6.reuse, RZ ;  /* 0x000000060c177224 */ /* 0x0c0fe400078e02ff */
[----:B------:R-:W-:Y:S02]  /*24d0*/  IMAD R21, R13, R7, RZ ;  /* 0x000000070d157224 */ /* 0x000fe400078e02ff */
[----:B------:R-:W-:Y:S01]  /*24e0*/  IMAD.HI.U32 R12, R12, R6, RZ ;  /* 0x000000060c0c7227 */ /* 0x000fe200078e00ff */
[----:B------:R-:W-:-:S03]  /*24f0*/  IADD3 R22, P0, PT, R23, R17, RZ ;  /* 0x0000001117167210 */ /* 0x000fc60007f1e0ff */
[----:B------:R-:W-:Y:S01]  /*2500*/  IMAD.X R23, RZ, RZ, R12, P2 ;  /* 0x000000ffff177224 */ /* 0x000fe200010e060c */
[----:B------:R-:W-:Y:S01]  /*2510*/  IADD3 R17, P1, PT, R21, R22, RZ ;  /* 0x0000001615117210 */ /* 0x000fe20007f3e0ff */
[----:B------:R-:W-:-:S04]  /*2520*/  IMAD.HI.U32 R22, R13, R7, RZ ;  /* 0x000000070d167227 */ /* 0x000fc800078e00ff */
[----:B------:R-:W-:Y:S01]  /*2530*/  IMAD.HI.U32 R12, R13, R6, RZ ;  /* 0x000000060d0c7227 */ /* 0x000fe200078e00ff */
[----:B------:R-:W-:-:S03]  /*2540*/  IADD3.X R22, P0, PT, R22, R23, RZ, P0, !PT ;  /* 0x0000001716167210 */ /* 0x000fc6000071e4ff */
[----:B------:R-:W-:Y:S02]  /*2550*/  IMAD R13, R13, R6, RZ ;  /* 0x000000060d0d7224 */ /* 0x000fe400078e02ff */
[----:B------:R-:W-:Y:S01]  /*2560*/  IMAD.X R12, RZ, RZ, R12, P0 ;  /* 0x000000ffff0c7224 */ /* 0x000fe200000e060c */
[----:B------:R-:W-:Y:S01]  /*2570*/  ISETP.NE.AND P0, PT, R19, -0xf, PT ;  /* 0xfffffff11300780c */ /* 0x000fe20003f05270 */
[C---:B------:R-:W-:Y:S01]  /*2580*/  IMAD R21, R18.reuse, 0x8, R1 ;  /* 0x0000000812157824 */ /* 0x040fe200078e0201 */
[----:B------:R-:W-:Y:S01]  /*2590*/  IADD3.X R22, P1, PT, R13, R22, RZ, P1, !PT ;  /* 0x000000160d167210 */ /* 0x000fe20000f3e4ff */
[----:B------:R-:W-:-:S03]  /*25a0*/  VIADD R18, R18, 0x1 ;  /* 0x0000000112127836 */ /* 0x000fc60000000000 */
[----:B------:R0:W-:Y:S01]  /*25b0*/  STL.64 [R21], R16 ;  /* 0x0000001015007387 */ /* 0x0001e20000100a00 */
[----:B------:R-:W-:Y:S02]  /*25c0*/  IMAD.X R23, RZ, RZ, R12, P1 ;  /* 0x000000ffff177224 */ /* 0x000fe400008e060c */
[----:B0-----:R-:W-:Y:S02]  /*25d0*/  IMAD.MOV.U32 R16, RZ, RZ, R22 ;  /* 0x000000ffff107224 */ /* 0x001fe400078e0016 */
[----:B------:R-:W-:Y:S02]  /*25e0*/  IMAD.MOV.U32 R17, RZ, RZ, R23 ;  /* 0x000000ffff117224 */ /* 0x000fe400078e0017 */
[----:B------:R-:W-:Y:S05]  /*25f0*/  @P0 BRA `(.L_x_22) ;  /* 0xfffffffc00980947 */ /* 0x000fea000383ffff */
[----:B------:R-:W-:-:S07]  /*2600*/  IMAD.MOV.U32 R20, RZ, RZ, R5 ;  /* 0x000000ffff147224 */ /* 0x000fce00078e0005 */
.L_x_21:
[----:B------:R-:W-:Y:S01]  /*2610*/  LOP3.LUT P0, R21, R2, 0x3f, RZ, 0xc0, !PT ;  /* 0x0000003f02157812 */ /* 0x000fe2000780c0ff */
[----:B------:R-:W-:-:S04]  /*2620*/  IMAD.IADD R4, R4, 0x1, R20 ;  /* 0x0000000104047824 */ /* 0x000fc800078e0214 */
[----:B------:R-:W-:-:S05]  /*2630*/  IMAD.U32 R19, R4, 0x8, R1 ;  /* 0x0000000804137824 */ /* 0x000fca00078e0001 */
[----:B------:R0:W-:Y:S04]  /*2640*/  STL.64 [R19+-0x78], R16 ;  /* 0xffff881013007387 */ /* 0x0001e80000100a00 */
[----:B------:R-:W2:Y:S04]  /*2650*/  @P0 LDL.64 R22, [R1+0x8] ;  /* 0x0000080001160983 */ /* 0x000ea80000100a00 */
[----:B------:R-:W3:Y:S04]  /*2660*/  LDL.64 R6, [R1+0x10] ;  /* 0x0000100001067983 */ /* 0x000ee80000100a00 */
[----:B------:R-:W4:Y:S01]  /*2670*/  LDL.64 R4, [R1+0x18] ;  /* 0x0000180001047983 */ /* 0x000f220000100a00 */
[----:B------:R-:W-:-:S02]  /*2680*/  @P0 LOP3.LUT R13, R21, 0x3f, RZ, 0x3c, !PT ;  /* 0x0000003f150d0812 */ /* 0x000fc400078e3cff */
[--C-:B--2---:R-:W-:Y:S02]  /*2690*/  @P0 SHF.R.U64 R20, R22, 0x1, R23.reuse ;  /* 0x0000000116140819 */ /* 0x104fe40000001217 */
[----:B------:R-:W-:Y:S02]  /*26a0*/  @P0 SHF.R.U32.HI R22, RZ, 0x1, R23 ;  /* 0x00000001ff160819 */ /* 0x000fe40000011617 */
[----:B---3--:R-:W-:Y:S02]  /*26b0*/  @P0 SHF.L.U32 R18, R6, R21, RZ ;  /* 0x0000001506120219 */ /* 0x008fe400000006ff */
[----:B0-----:R-:W-:Y:S02]  /*26c0*/  @P0 SHF.R.U64 R17, R20, R13, R22 ;  /* 0x0000000d14110219 */ /* 0x001fe40000001216 */
[--C-:B------:R-:W-:Y:S02]  /*26d0*/  @P0 SHF.R.U32.HI R2, RZ, 0x1, R7.reuse ;  /* 0x00000001ff020819 */ /* 0x100fe40000011607 */
[----:B------:R-:W-:-:S02]  /*26e0*/  @P0 SHF.R.U64 R23, R6, 0x1, R7 ;  /* 0x0000000106170819 */ /* 0x000fc40000001207 */
[----:B------:R-:W-:Y:S02]  /*26f0*/  @P0 SHF.L.U64.HI R12, R6, R21, R7 ;  /* 0x00000015060c0219 */ /* 0x000fe40000010207 */
[----:B------:R-:W-:Y:S02]  /*2700*/  @P0 SHF.R.U32.HI R19, RZ, R13, R22 ;  /* 0x0000000dff130219 */ /* 0x000fe40000011616 */
[----:B------:R-:W-:Y:S02]  /*2710*/  @P0 LOP3.LUT R6, R18, R17, RZ, 0xfc, !PT ;  /* 0x0000001112060212 */ /* 0x000fe400078efcff */
[----:B----4-:R-:W-:Y:S02]  /*2720*/  @P0 SHF.L.U32 R16, R4, R21, RZ ;  /* 0x0000001504100219 */ /* 0x010fe400000006ff */
[----:B------:R-:W-:Y:S02]  /*2730*/  @P0 SHF.R.U64 R23, R23, R13, R2 ;  /* 0x0000000d17170219 */ /* 0x000fe40000001202 */
[----:B------:R-:W-:-:S02]  /*2740*/  @P0 LOP3.LUT R7, R12, R19, RZ, 0xfc, !PT ;  /* 0x000000130c070212 */ /* 0x000fc400078efcff */
[----:B------:R-:W-:Y:S02]  /*2750*/  @P0 SHF.L.U64.HI R21, R4, R21, R5 ;  /* 0x0000001504150219 */ /* 0x000fe40000010205 */
[----:B------:R-:W-:Y:S01]  /*2760*/  @P0 SHF.R.U32.HI R2, RZ, R13, R2 ;  /* 0x0000000dff020219 */ /* 0x000fe20000011602 */
[----:B------:R-:W-:Y:S01]  /*2770*/  IMAD.SHL.U32 R13, R6, 0x4, RZ ;  /* 0x00000004060d7824 */ /* 0x000fe200078e00ff */
[----:B------:R-:W-:Y:S02]  /*2780*/  @P0 LOP3.LUT R4, R16, R23, RZ, 0xfc, !PT ;  /* 0x0000001710040212 */ /* 0x000fe400078efcff */
[----:B------:R-:W-:Y:S02]  /*2790*/  SHF.L.U64.HI R6, R6, 0x2, R7 ;  /* 0x0000000206067819 */ /* 0x000fe40000010207 */
[----:B------:R-:W-:Y:S02]  /*27a0*/  SHF.L.W.U32.HI R19, R7, 0x2, R4 ;  /* 0x0000000207137819 */ /* 0x000fe40000010e04 */
[----:B------:R-:W-:-:S02]  /*27b0*/  @P0 LOP3.LUT R5, R21, R2, RZ, 0xfc, !PT ;  /* 0x0000000215050212 */ /* 0x000fc400078efcff */
[----:B------:R-:W-:Y:S02]  /*27c0*/  IADD3 RZ, P0, PT, RZ, -R13, RZ ;  /* 0x8000000dffff7210 */ /* 0x000fe40007f1e0ff */
[----:B------:R-:W-:Y:S02]  /*27d0*/  LOP3.LUT R7, RZ, R6, RZ, 0x33, !PT ;  /* 0x00000006ff077212 */ /* 0x000fe400078e33ff */
[----:B------:R-:W-:Y:S02]  /*27e0*/  SHF.L.W.U32.HI R12, R4, 0x2, R5 ;  /* 0x00000002040c7819 */ /* 0x000fe40000010e05 */
[----:B------:R-:W-:Y:S02]  /*27f0*/  LOP3.LUT R2, RZ, R19, RZ, 0x33, !PT ;  /* 0x00000013ff027212 */ /* 0x000fe400078e33ff */
[----:B------:R-:W-:Y:S02]  /*2800*/  IADD3.X R7, P0, PT, RZ, R7, RZ, P0, !PT ;  /* 0x00000007ff077210 */ /* 0x000fe4000071e4ff */
[----:B------:R-:W-:-:S02]  /*2810*/  LOP3.LUT R16, RZ, R12, RZ, 0x33, !PT ;  /* 0x0000000cff107212 */ /* 0x000fc400078e33ff */
[----:B------:R-:W-:Y:S02]  /*2820*/  IADD3.X R4, P1, PT, RZ, R2, RZ, P0, !PT ;  /* 0x00000002ff047210 */ /* 0x000fe4000073e4ff */
[----:B------:R-:W-:-:S03]  /*2830*/  ISETP.GT.U32.AND P2, PT, R19, -0x1, PT ;  /* 0xffffffff1300780c */ /* 0x000fc60003f44070 */
[----:B------:R-:W-:Y:S01]  /*2840*/  IMAD.X R17, RZ, RZ, R16, P1 ;  /* 0x000000ffff117224 */ /* 0x000fe200008e0610 */
[----:B------:R-:W-:-:S04]  /*2850*/  ISETP.GT.AND.EX P0, PT, R12, -0x1, PT, P2 ;  /* 0xffffffff0c00780c */ /* 0x000fc80003f04320 */
[----:B------:R-:W-:Y:S02]  /*2860*/  SEL R2, R12, R17, P0 ;  /* 0x000000110c027207 */ /* 0x000fe40000000000 */
[----:B------:R-:W-:Y:S02]  /*2870*/  SEL R19, R19, R4, P0 ;  /* 0x0000000413137207 */ /* 0x000fe40000000000 */
[----:B------:R-:W-:Y:S02]  /*2880*/  ISETP.NE.U32.AND P1, PT, R2, RZ, PT ;  /* 0x000000ff0200720c */ /* 0x000fe40003f25070 */
[----:B------:R-:W-:Y:S02]  /*2890*/  SEL R18, R6, R7, P0 ;  /* 0x0000000706127207 */ /* 0x000fe40000000000 */
[----:B------:R-:W-:Y:S01]  /*28a0*/  SEL R16, R19, R2, !P1 ;  /* 0x0000000213107207 */ /* 0x000fe20004800000 */
[----:B------:R-:W-:-:S05]  /*28b0*/  @!P0 IMAD.MOV R13, RZ, RZ, -R13 ;  /* 0x000000ffff0d8224 */ /* 0x000fca00078e0a0d */
[----:B------:R-:W0:Y:S02]  /*28c0*/  FLO.U32 R16, R16 ;  /* 0x0000001000107300 */ /* 0x000e2400000e0000 */
[C---:B0-----:R-:W-:Y:S02]  /*28d0*/  IADD3 R17, PT, PT, -R16.reuse, 0x1f, RZ ;  /* 0x0000001f10117810 */ /* 0x041fe40007ffe1ff */
[----:B------:R-:W-:-:S03]  /*28e0*/  IADD3 R4, PT, PT, -R16, 0x3f, RZ ;  /* 0x0000003f10047810 */ /* 0x000fc60007ffe1ff */
[----:B------:R-:W-:-:S05]  /*28f0*/  @P1 IMAD.MOV R4, RZ, RZ, R17 ;  /* 0x000000ffff041224 */ /* 0x000fca00078e0211 */
[----:B------:R-:W-:-:S13]  /*2900*/  ISETP.NE.AND P1, PT, R4, RZ, PT ;  /* 0x000000ff0400720c */ /* 0x000fda0003f25270 */
[----:B------:R-:W-:Y:S05]  /*2910*/  @!P1 BRA `(.L_x_23) ;  /* 0x0000000000289947 */ /* 0x000fea0003800000 */
[C---:B------:R-:W-:Y:S02]  /*2920*/  LOP3.LUT R6, R4.reuse, 0x3f, RZ, 0xc0, !PT ;  /* 0x0000003f04067812 */ /* 0x040fe400078ec0ff */
[--C-:B------:R-:W-:Y:S02]  /*2930*/  SHF.R.U64 R16, R13, 0x1, R18.reuse ;  /* 0x000000010d107819 */ /* 0x100fe40000001212 */
[----:B------:R-:W-:Y:S02]  /*2940*/  SHF.R.U32.HI R18, RZ, 0x1, R18 ;  /* 0x00000001ff127819 */ /* 0x000fe40000011612 */
[----:B------:R-:W-:Y:S02]  /*2950*/  LOP3.LUT R7, R4, 0x3f, RZ, 0xc, !PT ;  /* 0x0000003f04077812 */ /* 0x000fe400078e0cff */
[CC--:B------:R-:W-:Y:S02]  /*2960*/  SHF.L.U64.HI R13, R19.reuse, R6.reuse, R2 ;  /* 0x00000006130d7219 */ /* 0x0c0fe40000010202 */
[----:B------:R-:W-:-:S02]  /*2970*/  SHF.L.U32 R6, R19, R6, RZ ;  /* 0x0000000613067219 */ /* 0x000fc400000006ff */
[-CC-:B------:R-:W-:Y:S02]  /*2980*/  SHF.R.U64 R19, R16, R7.reuse, R18.reuse ;  /* 0x0000000710137219 */ /* 0x180fe40000001212 */
[----:B------:R-:W-:Y:S02]  /*2990*/  SHF.R.U32.HI R2, RZ, R7, R18 ;  /* 0x00000007ff027219 */ /* 0x000fe40000011612 */
[----:B------:R-:W-:Y:S02]  /*29a0*/  LOP3.LUT R19, R6, R19, RZ, 0xfc, !PT ;  /* 0x0000001306137212 */ /* 0x000fe400078efcff */
[----:B------:R-:W-:-:S07]  /*29b0*/  LOP3.LUT R2, R13, R2, RZ, 0xfc, !PT ;  /* 0x000000020d027212 */ /* 0x000fce00078efcff */
.L_x_23:
[----:B------:R-:W-:-:S04]  /*29c0*/  IMAD.WIDE.U32 R16, R19, 0x2168c235, RZ ;  /* 0x2168c23513107825 */ /* 0x000fc800078e00ff */
[----:B------:R-:W-:Y:S01]  /*29d0*/  IMAD.MOV.U32 R6, RZ, RZ, R17 ;  /* 0x000000ffff067224 */ /* 0x000fe200078e0011 */
[----:B------:R-:W-:Y:S01]  /*29e0*/  IADD3 RZ, P1, PT, R16, R16, RZ ;  /* 0x0000001010ff7210 */ /* 0x000fe20007f3e0ff */
[----:B------:R-:W-:Y:S02]  /*29f0*/  IMAD.MOV.U32 R7, RZ, RZ, RZ ;  /* 0x000000ffff077224 */ /* 0x000fe400078e00ff */
[----:B------:R-:W-:-:S04]  /*2a00*/  IMAD.HI.U32 R13, R2, -0x36f0255e, RZ ;  /* 0xc90fdaa2020d7827 */ /* 0x000fc800078e00ff */
[----:B------:R-:W-:-:S04]  /*2a10*/  IMAD.WIDE.U32 R6, R19, -0x36f0255e, R6 ;  /* 0xc90fdaa213067825 */ /* 0x000fc800078e0006 */
[C---:B------:R-:W-:Y:S02]  /*2a20*/  IMAD R17, R2.reuse, -0x36f0255e, RZ ;  /* 0xc90fdaa202117824 */ /* 0x040fe400078e02ff */
[----:B------:R-:W-:-:S04]  /*2a30*/  IMAD.WIDE.U32 R6, P2, R2, 0x2168c235, R6 ;  /* 0x2168c23502067825 */ /* 0x000fc80007840006 */
[----:B------:R-:W-:Y:S01]  /*2a40*/  IMAD.X R2, RZ, RZ, R13, P2 ;  /* 0x000000ffff027224 */ /* 0x000fe200010e060d */
[----:B------:R-:W-:Y:S02]  /*2a50*/  IADD3 R7, P2, PT, R17, R7, RZ ;  /* 0x0000000711077210 */ /* 0x000fe40007f5e0ff */
[----:B------:R-:W-:Y:S02]  /*2a60*/  IADD3.X RZ, P1, PT, R6, R6, RZ, P1, !PT ;  /* 0x0000000606ff7210 */ /* 0x000fe40000f3e4ff */
[C---:B------:R-:W-:Y:S01]  /*2a70*/  ISETP.GT.U32.AND P3, PT, R7.reuse, RZ, PT ;  /* 0x000000ff0700720c */ /* 0x040fe20003f64070 */
[----:B------:R-:W-:Y:S01]  /*2a80*/  IMAD.X R2, RZ, RZ, R2, P2 ;  /* 0x000000ffff027224 */ /* 0x000fe200010e0602 */
[----:B------:R-:W-:-:S04]  /*2a90*/  IADD3.X R6, P2, PT, R7, R7, RZ, P1, !PT ;  /* 0x0000000707067210 */ /* 0x000fc80000f5e4ff */
[C---:B------:R-:W-:Y:S01]  /*2aa0*/  ISETP.GT.AND.EX P1, PT, R2.reuse, RZ, PT, P3 ;  /* 0x000000ff0200720c */ /* 0x040fe20003f24330 */
[----:B------:R-:W-:-:S03]  /*2ab0*/  IMAD.X R13, R2, 0x1, R2, P2 ;  /* 0x00000001020d7824 */ /* 0x000fc600010e0602 */
[----:B------:R-:W-:Y:S02]  /*2ac0*/  SEL R6, R6, R7, P1 ;  /* 0x0000000706067207 */ /* 0x000fe40000800000 */
[----:B------:R-:W-:Y:S02]  /*2ad0*/  SEL R7, R13, R2, P1 ;  /* 0x000000020d077207 */ /* 0x000fe40000800000 */
[----:B------:R-:W-:Y:S02]  /*2ae0*/  IADD3 R6, P2, PT, R6, 0x1, RZ ;  /* 0x0000000106067810 */ /* 0x000fe40007f5e0ff */
[----:B------:R-:W-:Y:S02]  /*2af0*/  SEL R13, RZ, 0xffffffff, !P1 ;  /* 0xffffffffff0d7807 */ /* 0x000fe40004800000 */
[----:B------:R-:W-:Y:S01]  /*2b00*/  LOP3.LUT P1, R3, R3, 0x80000000, RZ, 0xc0, !PT ;  /* 0x8000000003037812 */ /* 0x000fe2000782c0ff */
[----:B------:R-:W-:Y:S02]  /*2b10*/  IMAD.X R7, RZ, RZ, R7, P2 ;  /* 0x000000ffff077224 */ /* 0x000fe400010e0607 */
[----:B------:R-:W-:Y:S01]  /*2b20*/  IMAD.IADD R2, R13, 0x1, -R4 ;  /* 0x000000010d027824 */ /* 0x000fe200078e0a04 */
[----:B------:R-:W-:-:S02]  /*2b30*/  SHF.R.U32.HI R13, RZ, 0x1e, R5 ;  /* 0x0000001eff0d7819 */ /* 0x000fc40000011605 */
[----:B------:R-:W-:Y:S01]  /*2b40*/  SHF.R.U64 R6, R6, 0xa, R7 ;  /* 0x0000000a06067819 */ /* 0x000fe20000001207 */
[----:B------:R-:W-:Y:S01]  /*2b50*/  IMAD.SHL.U32 R2, R2, 0x100000, RZ ;  /* 0x0010000002027824 */ /* 0x000fe200078e00ff */
[----:B------:R-:W-:Y:S02]  /*2b60*/  LEA.HI R12, R12, R13, RZ, 0x1 ;  /* 0x0000000d0c0c7211 */ /* 0x000fe400078f08ff */
[----:B------:R-:W-:Y:S02]  /*2b70*/  IADD3 R6, P2, PT, R6, 0x1, RZ ;  /* 0x0000000106067810 */ /* 0x000fe40007f5e0ff */
[----:B------:R-:W-:Y:S01]  /*2b80*/  @!P0 LOP3.LUT R3, R3, 0x80000000, RZ, 0x3c, !PT ;  /* 0x8000000003038812 */ /* 0x000fe200078e3cff */
[----:B------:R-:W-:Y:S01]  /*2b90*/  @P1 IMAD.MOV R12, RZ, RZ, -R12 ;  /* 0x000000ffff0c1224 */ /* 0x000fe200078e0a0c */
[----:B------:R-:W-:-:S04]  /*2ba0*/  LEA.HI.X R7, R7, RZ, RZ, 0x16, P2 ;  /* 0x000000ff07077211 */ /* 0x000fc800010fb4ff */
[--C-:B------:R-:W-:Y:S02]  /*2bb0*/  SHF.R.U64 R6, R6, 0x1, R7.reuse ;  /* 0x0000000106067819 */ /* 0x100fe40000001207 */
[----:B------:R-:W-:Y:S02]  /*2bc0*/  SHF.R.U32.HI R5, RZ, 0x1, R7 ;  /* 0x00000001ff057819 */ /* 0x000fe40000011607 */
[----:B------:R-:W-:-:S04]  /*2bd0*/  IADD3 R6, P2, P3, RZ, RZ, R6 ;  /* 0x000000ffff067210 */ /* 0x000fc80007b5e006 */
[----:B------:R-:W-:-:S04]  /*2be0*/  IADD3.X R2, PT, PT, R2, 0x3fe00000, R5, P2, P3 ;  /* 0x3fe0000002027810 */ /* 0x000fc800017e6405 */
[----:B------:R-:W-:-:S07]  /*2bf0*/  LOP3.LUT R7, R2, R3, RZ, 0xfc, !PT ;  /* 0x0000000302077212 */ /* 0x000fce00078efcff */
.L_x_20:
[----:B------:R-:W-:Y:S02]  /*2c00*/  IMAD.MOV.U32 R2, RZ, RZ, R0 ;  /* 0x000000ffff027224 */ /* 0x000fe400078e0000 */
[----:B------:R-:W-:-:S04]  /*2c10*/  IMAD.MOV.U32 R3, RZ, RZ, 0x0 ;  /* 0x00000000ff037424 */ /* 0x000fc800078e00ff */
[----:B------:R-:W-:Y:S05]  /*2c20*/  RET.REL.NODEC R2 `(_Z25haversine_distance_kerneliPKdS0_S0_S0_Pd) ;  /* 0xffffffd002f47950 */ /* 0x000fea0003c3ffff */
.L_x_24:
[----:B------:R-:W-:-:S00]  /*2c30*/  BRA `(.L_x_24) ;  /* 0xfffffffc00fc7947 */ /* 0x000fc0000383ffff */
[----:B------:R-:W-:-:S00]  /*2c40*/  NOP ;  /* 0x0000000000007918 */ /* 0x000fc00000000000 */
        /* <DEDUP_REMOVED lines=11> */
.L_x_27:


//--------------------- .nv.global.init           --------------------------
	.section	.nv.global.init,"aw",@progbits
	.align	16
.nv.global.init:
	.type		__cudart_sin_cos_coeffs,@object
	.size		__cudart_sin_cos_coeffs,(__cudart_i2opi_d - __cudart_sin_cos_coeffs)
__cudart_sin_cos_coeffs:
        /*0000*/ 	.byte	0x46, 0xd2, 0xb0, 0x2c, 0xf1, 0xe5, 0x5a, 0xbe, 0x92, 0xe3, 0xac, 0x69, 0xe3, 0x1d, 0xc7, 0x3e
        /*0010*/ 	.byte	0xa1, 0x62, 0xdb, 0x19, 0xa0, 0x01, 0x2a, 0xbf, 0x18, 0x08, 0x11, 0x11, 0x11, 0x11, 0x81, 0x3f
        /*0020*/ 	.byte	0x54, 0x55, 0x55, 0x55, 0x55, 0x55, 0xc5, 0xbf, 0x00, 0x00, 0x00, 0x00, 0x00, 0x00, 0x00, 0x00
        /*0030*/ 	.byte	0x00, 0x00, 0x00, 0x00, 0x00, 0x00, 0x00, 0x00, 0x64, 0x81, 0xfd, 0x20, 0x83, 0xff, 0xa8, 0xbd
        /*0040*/ 	.byte	0x28, 0x85, 0xef, 0xc1, 0xa7, 0xee, 0x21, 0x3e, 0xd9, 0xe6, 0x06, 0x8e, 0x4f, 0x7e, 0x92, 0xbe
        /*0050*/ 	.byte	0xe9, 0xbc, 0xdd, 0x19, 0xa0, 0x01, 0xfa, 0x3e, 0x47, 0x5d, 0xc1, 0x16, 0x6c, 0xc1, 0x56, 0xbf
        /*0060*/ 	.byte	0x51, 0x55, 0x55, 0x55, 0x55, 0x55, 0xa5, 0x3f, 0x00, 0x00, 0x00, 0x00, 0x00, 0x00, 0xe0, 0xbf
        /*0070*/ 	.byte	0x00, 0x00, 0x00, 0x00, 0x00, 0x00, 0xf0, 0x3f, 0x00, 0x00, 0x00, 0x00, 0x00, 0x00, 0x00, 0x00
	.type		__cudart_i2opi_d,@object
	.size		__cudart_i2opi_d,(.L_0 - __cudart_i2opi_d)
__cudart_i2opi_d:
        /* <DEDUP_REMOVED lines=9> */
.L_0:


//--------------------- .nv.shared.reserved.0     --------------------------
	.section	.nv.shared.reserved.0,"aw",@nobits
	.weak		__nv_reservedSMEM_offset_0_alias
	.size		__nv_reservedSMEM_offset_0_alias, 0, 64
	.other		__nv_reservedSMEM_offset_0_alias,@"STO_CUDA_RESERVED_SHARED STV_DEFAULT"
__nv_reservedSMEM_offset_0_alias:
	.zero		0
	.zero		64


//--------------------- .nv.constant0._Z25haversine_distance_kerneliPKdS0_S0_S0_Pd --------------------------
	.section	.nv.constant0._Z25haversine_distance_kerneliPKdS0_S0_S0_Pd,"a",@progbits
	.sectionflags	@""
	.align	4
.nv.constant0._Z25haversine_distance_kerneliPKdS0_S0_S0_Pd:
	.zero		944


//--------------------- SYMBOLS --------------------------

	.type		.nv.reservedSmem.offset0,@object
	.size		.nv.reservedSmem.offset0,0x4
